//
// Generated by NVIDIA NVVM Compiler
//
// Compiler Build ID: CL-36424714
// Cuda compilation tools, release 13.0, V13.0.88
// Based on NVVM 20.0.0
//

.version 9.0
.target sm_100
.address_size 64

	// .globl	_Z14parallelMinMaxPfS_ii
// _ZZ16initSharedMinMaxPKfPfS1_iE9sharedMax has been demoted
// _ZZ16initSharedMinMaxPKfPfS1_iE9sharedMin has been demoted
// _ZZ12sharedMinMaxPfS_iE9sharedMax has been demoted
// _ZZ12sharedMinMaxPfS_iE9sharedMin has been demoted

.visible .entry _Z14parallelMinMaxPfS_ii(
	.param .u64 .ptr .align 1 _Z14parallelMinMaxPfS_ii_param_0,
	.param .u64 .ptr .align 1 _Z14parallelMinMaxPfS_ii_param_1,
	.param .u32 _Z14parallelMinMaxPfS_ii_param_2,
	.param .u32 _Z14parallelMinMaxPfS_ii_param_3
)
{
	.reg .pred 	%p<3>;
	.reg .b32 	%r<7>;
	.reg .b32 	%f<7>;
	.reg .b64 	%rd<11>;

	ld.param.u64 	%rd1, [_Z14parallelMinMaxPfS_ii_param_0];
	ld.param.u64 	%rd2, [_Z14parallelMinMaxPfS_ii_param_1];
	ld.param.u32 	%r1, [_Z14parallelMinMaxPfS_ii_param_3];
	cvta.to.global.u64 	%rd3, %rd2;
	cvta.to.global.u64 	%rd4, %rd1;
	mov.u32 	%r2, %tid.x;
	mov.u32 	%r3, %ntid.x;
	mov.u32 	%r4, %ctaid.x;
	mad.lo.s32 	%r5, %r3, %r4, %r2;
	add.s32 	%r6, %r1, %r5;
	mul.wide.s32 	%rd5, %r6, 4;
	add.s64 	%rd6, %rd4, %rd5;
	ld.global.f32 	%f1, [%rd6];
	mul.wide.s32 	%rd7, %r5, 4;
	add.s64 	%rd8, %rd4, %rd7;
	ld.global.f32 	%f2, [%rd8];
	setp.le.f32 	%p1, %f1, %f2;
	selp.f32 	%f3, %f1, %f2, %p1;
	st.global.f32 	[%rd8], %f3;
	add.s64 	%rd9, %rd3, %rd5;
	ld.global.f32 	%f4, [%rd9];
	add.s64 	%rd10, %rd3, %rd7;
	ld.global.f32 	%f5, [%rd10];
	setp.ge.f32 	%p2, %f4, %f5;
	selp.f32 	%f6, %f4, %f5, %p2;
	st.global.f32 	[%rd10], %f6;
	ret;

}
	// .globl	_Z18parallelMinMaxInitPKfPfS1_ii
.visible .entry _Z18parallelMinMaxInitPKfPfS1_ii(
	.param .u64 .ptr .align 1 _Z18parallelMinMaxInitPKfPfS1_ii_param_0,
	.param .u64 .ptr .align 1 _Z18parallelMinMaxInitPKfPfS1_ii_param_1,
	.param .u64 .ptr .align 1 _Z18parallelMinMaxInitPKfPfS1_ii_param_2,
	.param .u32 _Z18parallelMinMaxInitPKfPfS1_ii_param_3,
	.param .u32 _Z18parallelMinMaxInitPKfPfS1_ii_param_4
)
{
	.reg .pred 	%p<4>;
	.reg .b32 	%r<9>;
	.reg .b32 	%f<6>;
	.reg .b64 	%rd<13>;

	ld.param.u64 	%rd1, [_Z18parallelMinMaxInitPKfPfS1_ii_param_0];
	ld.param.u64 	%rd2, [_Z18parallelMinMaxInitPKfPfS1_ii_param_1];
	ld.param.u64 	%rd3, [_Z18parallelMinMaxInitPKfPfS1_ii_param_2];
	ld.param.u32 	%r1, [_Z18parallelMinMaxInitPKfPfS1_ii_param_3];
	ld.param.u32 	%r2, [_Z18parallelMinMaxInitPKfPfS1_ii_param_4];
	cvta.to.global.u64 	%rd4, %rd2;
	cvta.to.global.u64 	%rd5, %rd1;
	mov.u32 	%r3, %tid.x;
	mov.u32 	%r4, %ntid.x;
	mov.u32 	%r5, %ctaid.x;
	mad.lo.s32 	%r6, %r4, %r5, %r3;
	add.s32 	%r7, %r2, %r6;
	setp.lt.s32 	%p1, %r7, %r1;
	selp.b32 	%r8, %r7, %r6, %p1;
	mul.wide.s32 	%rd6, %r8, 4;
	add.s64 	%rd7, %rd5, %rd6;
	ld.global.f32 	%f1, [%rd7];
	mul.wide.s32 	%rd8, %r6, 4;
	add.s64 	%rd9, %rd5, %rd8;
	ld.global.f32 	%f2, [%rd9];
	setp.le.f32 	%p2, %f1, %f2;
	selp.f32 	%f3, %f1, %f2, %p2;
	add.s64 	%rd10, %rd4, %rd8;
	st.global.f32 	[%rd10], %f3;
	ld.global.f32 	%f4, [%rd9];
	setp.ge.f32 	%p3, %f1, %f4;
	selp.f32 	%f5, %f1, %f4, %p3;
	cvta.to.global.u64 	%rd11, %rd3;
	add.s64 	%rd12, %rd11, %rd8;
	st.global.f32 	[%rd12], %f5;
	ret;

}
	// .globl	_Z16initSharedMinMaxPKfPfS1_i
.visible .entry _Z16initSharedMinMaxPKfPfS1_i(
	.param .u64 .ptr .align 1 _Z16initSharedMinMaxPKfPfS1_i_param_0,
	.param .u64 .ptr .align 1 _Z16initSharedMinMaxPKfPfS1_i_param_1,
	.param .u64 .ptr .align 1 _Z16initSharedMinMaxPKfPfS1_i_param_2,
	.param .u32 _Z16initSharedMinMaxPKfPfS1_i_param_3
)
{
	.reg .pred 	%p<5>;
	.reg .b32 	%r<29>;
	.reg .b32 	%f<15>;
	.reg .b64 	%rd<14>;
	// demoted variable
	.shared .align 4 .b8 _ZZ16initSharedMinMaxPKfPfS1_iE9sharedMax[512];
	// demoted variable
	.shared .align 4 .b8 _ZZ16initSharedMinMaxPKfPfS1_iE9sharedMin[512];
	ld.param.u64 	%rd4, [_Z16initSharedMinMaxPKfPfS1_i_param_0];
	ld.param.u64 	%rd2, [_Z16initSharedMinMaxPKfPfS1_i_param_1];
	ld.param.u64 	%rd3, [_Z16initSharedMinMaxPKfPfS1_i_param_2];
	ld.param.u32 	%r13, [_Z16initSharedMinMaxPKfPfS1_i_param_3];
	cvta.to.global.u64 	%rd1, %rd4;
	mov.u32 	%r1, %tid.x;
	mov.u32 	%r28, %ntid.x;
	mov.u32 	%r3, %ctaid.x;
	mul.lo.s32 	%r14, %r28, %r3;
	shl.b32 	%r15, %r14, 1;
	add.s32 	%r4, %r15, %r1;
	setp.le.s32 	%p1, %r4, %r13;
	shl.b32 	%r16, %r1, 2;
	mov.u32 	%r17, _ZZ16initSharedMinMaxPKfPfS1_iE9sharedMax;
	add.s32 	%r5, %r17, %r16;
	mov.u32 	%r18, _ZZ16initSharedMinMaxPKfPfS1_iE9sharedMin;
	add.s32 	%r6, %r18, %r16;
	@%p1 bra 	$L__BB2_2;
	ld.global.f32 	%f14, [%rd1];
	mov.u32 	%r27, %r1;
	bra.uni 	$L__BB2_5;
$L__BB2_2:
	mul.wide.s32 	%rd5, %r4, 4;
	add.s64 	%rd6, %rd1, %rd5;
	ld.global.f32 	%f5, [%rd6];
	st.shared.f32 	[%r5], %f5;
	st.shared.f32 	[%r6], %f5;
	add.s32 	%r7, %r4, %r28;
	setp.le.u32 	%p2, %r7, %r13;
	@%p2 bra 	$L__BB2_4;
	add.s32 	%r27, %r1, %r28;
	ld.global.f32 	%f14, [%rd1];
	bra.uni 	$L__BB2_5;
$L__BB2_4:
	mul.wide.u32 	%rd7, %r7, 4;
	add.s64 	%rd8, %rd1, %rd7;
	add.s32 	%r27, %r1, %r28;
	ld.global.f32 	%f14, [%rd8];
$L__BB2_5:
	shl.b32 	%r19, %r27, 2;
	add.s32 	%r21, %r17, %r19;
	st.shared.f32 	[%r21], %f14;
	add.s32 	%r23, %r18, %r19;
	st.shared.f32 	[%r23], %f14;
$L__BB2_6:
	setp.ge.u32 	%p3, %r1, %r28;
	@%p3 bra 	$L__BB2_8;
	ld.shared.f32 	%f6, [%r5];
	shl.b32 	%r24, %r28, 2;
	add.s32 	%r25, %r5, %r24;
	ld.shared.f32 	%f7, [%r25];
	max.f32 	%f8, %f6, %f7;
	st.shared.f32 	[%r5], %f8;
	ld.shared.f32 	%f9, [%r6];
	add.s32 	%r26, %r6, %r24;
	ld.shared.f32 	%f10, [%r26];
	min.f32 	%f11, %f9, %f10;
	st.shared.f32 	[%r6], %f11;
$L__BB2_8:
	bar.sync 	0;
	shr.u32 	%r12, %r28, 1;
	setp.gt.u32 	%p4, %r28, 1;
	mov.u32 	%r28, %r12;
	@%p4 bra 	$L__BB2_6;
	cvta.to.global.u64 	%rd9, %rd2;
	cvta.to.global.u64 	%rd10, %rd3;
	ld.shared.f32 	%f12, [_ZZ16initSharedMinMaxPKfPfS1_iE9sharedMin];
	mul.wide.u32 	%rd11, %r3, 4;
	add.s64 	%rd12, %rd9, %rd11;
	st.global.f32 	[%rd12], %f12;
	ld.shared.f32 	%f13, [_ZZ16initSharedMinMaxPKfPfS1_iE9sharedMax];
	add.s64 	%rd13, %rd10, %rd11;
	st.global.f32 	[%rd13], %f13;
	ret;

}
	// .globl	_Z12sharedMinMaxPfS_i
.visible .entry _Z12sharedMinMaxPfS_i(
	.param .u64 .ptr .align 1 _Z12sharedMinMaxPfS_i_param_0,
	.param .u64 .ptr .align 1 _Z12sharedMinMaxPfS_i_param_1,
	.param .u32 _Z12sharedMinMaxPfS_i_param_2
)
{
	.reg .pred 	%p<5>;
	.reg .b32 	%r<26>;
	.reg .b32 	%f<17>;
	.reg .b64 	%rd<14>;
	// demoted variable
	.shared .align 4 .b8 _ZZ12sharedMinMaxPfS_iE9sharedMax[512];
	// demoted variable
	.shared .align 4 .b8 _ZZ12sharedMinMaxPfS_iE9sharedMin[512];
	ld.param.u64 	%rd3, [_Z12sharedMinMaxPfS_i_param_0];
	ld.param.u64 	%rd4, [_Z12sharedMinMaxPfS_i_param_1];
	ld.param.u32 	%r10, [_Z12sharedMinMaxPfS_i_param_2];
	cvta.to.global.u64 	%rd1, %rd3;
	cvta.to.global.u64 	%rd2, %rd4;
	mov.u32 	%r1, %tid.x;
	mov.u32 	%r25, %ntid.x;
	mov.u32 	%r3, %ctaid.x;
	mul.lo.s32 	%r11, %r25, %r3;
	shl.b32 	%r12, %r11, 1;
	add.s32 	%r4, %r12, %r1;
	setp.le.s32 	%p1, %r4, %r10;
	shl.b32 	%r13, %r1, 2;
	mov.u32 	%r14, _ZZ12sharedMinMaxPfS_iE9sharedMax;
	add.s32 	%r5, %r14, %r13;
	mov.u32 	%r15, _ZZ12sharedMinMaxPfS_iE9sharedMin;
	add.s32 	%r6, %r15, %r13;
	@%p1 bra 	$L__BB3_2;
	ld.global.f32 	%f7, [%rd2];
	st.shared.f32 	[%r5], %f7;
	ld.global.f32 	%f8, [%rd1];
	st.shared.f32 	[%r6], %f8;
	bra.uni 	$L__BB3_5;
$L__BB3_2:
	mul.wide.s32 	%rd5, %r4, 4;
	add.s64 	%rd6, %rd2, %rd5;
	ld.global.f32 	%f1, [%rd6];
	st.shared.f32 	[%r5], %f1;
	add.s64 	%rd7, %rd1, %rd5;
	ld.global.f32 	%f2, [%rd7];
	st.shared.f32 	[%r6], %f2;
	add.s32 	%r7, %r4, %r25;
	setp.le.u32 	%p2, %r7, %r10;
	@%p2 bra 	$L__BB3_4;
	ld.global.f32 	%f5, [%rd2];
	shl.b32 	%r19, %r25, 2;
	add.s32 	%r20, %r5, %r19;
	st.shared.f32 	[%r20], %f5;
	ld.global.f32 	%f6, [%rd1];
	add.s32 	%r21, %r6, %r19;
	st.shared.f32 	[%r21], %f6;
	bra.uni 	$L__BB3_5;
$L__BB3_4:
	mul.wide.u32 	%rd8, %r7, 4;
	add.s64 	%rd9, %rd2, %rd8;
	ld.global.f32 	%f3, [%rd9];
	shl.b32 	%r16, %r25, 2;
	add.s32 	%r17, %r5, %r16;
	st.shared.f32 	[%r17], %f3;
	add.s64 	%rd10, %rd1, %rd8;
	ld.global.f32 	%f4, [%rd10];
	add.s32 	%r18, %r6, %r16;
	st.shared.f32 	[%r18], %f4;
$L__BB3_5:
	setp.ge.u32 	%p3, %r1, %r25;
	@%p3 bra 	$L__BB3_7;
	ld.shared.f32 	%f9, [%r5];
	shl.b32 	%r22, %r25, 2;
	add.s32 	%r23, %r5, %r22;
	ld.shared.f32 	%f10, [%r23];
	max.f32 	%f11, %f9, %f10;
	st.shared.f32 	[%r5], %f11;
	ld.shared.f32 	%f12, [%r6];
	add.s32 	%r24, %r6, %r22;
	ld.shared.f32 	%f13, [%r24];
	min.f32 	%f14, %f12, %f13;
	st.shared.f32 	[%r6], %f14;
$L__BB3_7:
	bar.sync 	0;
	shr.u32 	%r9, %r25, 1;
	setp.gt.u32 	%p4, %r25, 1;
	mov.u32 	%r25, %r9;
	@%p4 bra 	$L__BB3_5;
	ld.shared.f32 	%f15, [_ZZ12sharedMinMaxPfS_iE9sharedMin];
	mul.wide.u32 	%rd11, %r3, 4;
	add.s64 	%rd12, %rd1, %rd11;
	st.global.f32 	[%rd12], %f15;
	ld.shared.f32 	%f16, [_ZZ12sharedMinMaxPfS_iE9sharedMax];
	add.s64 	%rd13, %rd2, %rd11;
	st.global.f32 	[%rd13], %f16;
	ret;

}
	// .globl	_Z9histogramPKfmmffmPj
.visible .entry _Z9histogramPKfmmffmPj(
	.param .u64 .ptr .align 1 _Z9histogramPKfmmffmPj_param_0,
	.param .u64 _Z9histogramPKfmmffmPj_param_1,
	.param .u64 _Z9histogramPKfmmffmPj_param_2,
	.param .f32 _Z9histogramPKfmmffmPj_param_3,
	.param .f32 _Z9histogramPKfmmffmPj_param_4,
	.param .u64 _Z9histogramPKfmmffmPj_param_5,
	.param .u64 .ptr .align 1 _Z9histogramPKfmmffmPj_param_6
)
{
	.reg .pred 	%p<26>;
	.reg .b32 	%r<76>;
	.reg .b32 	%f<64>;
	.reg .b64 	%rd<67>;

	ld.param.u64 	%rd8, [_Z9histogramPKfmmffmPj_param_0];
	ld.param.u64 	%rd6, [_Z9histogramPKfmmffmPj_param_1];
	ld.param.u64 	%rd9, [_Z9histogramPKfmmffmPj_param_2];
	ld.param.f32 	%f2, [_Z9histogramPKfmmffmPj_param_3];
	ld.param.f32 	%f3, [_Z9histogramPKfmmffmPj_param_4];
	ld.param.u64 	%rd7, [_Z9histogramPKfmmffmPj_param_5];
	ld.param.u64 	%rd10, [_Z9histogramPKfmmffmPj_param_6];
	cvta.to.global.u64 	%rd1, %rd10;
	cvta.to.global.u64 	%rd2, %rd8;
	mov.u32 	%r17, %tid.x;
	mov.u32 	%r18, %ntid.x;
	mov.u32 	%r19, %ctaid.x;
	mad.lo.s32 	%r1, %r18, %r19, %r17;
	cvt.s64.s32 	%rd11, %r1;
	setp.lt.u64 	%p1, %rd9, %rd11;
	@%p1 bra 	$L__BB4_13;
	cvt.u64.u32 	%rd12, %r1;
	cvt.u32.u64 	%r2, %rd6;
	cvt.u32.u64 	%r20, %rd12;
	mad.lo.s32 	%r21, %r2, %r20, %r2;
	mul.lo.s32 	%r73, %r1, %r2;
	setp.ge.u32 	%p2, %r73, %r21;
	@%p2 bra 	$L__BB4_13;
	cvt.rn.f32.u64 	%f1, %rd7;
	cvt.u32.u64 	%r22, %rd7;
	add.s32 	%r4, %r22, -1;
	add.s32 	%r23, %r2, -1;
	and.b32  	%r5, %r2, 7;
	setp.lt.u32 	%p3, %r23, 7;
	@%p3 bra 	$L__BB4_5;
	and.b32  	%r24, %r2, -8;
	neg.s32 	%r71, %r24;
	mul.wide.u32 	%rd13, %r73, 4;
	add.s64 	%rd14, %rd13, %rd2;
	add.s64 	%rd66, %rd14, 16;
$L__BB4_4:
	.pragma "nounroll";
	ld.global.f32 	%f4, [%rd66+-16];
	sub.f32 	%f5, %f4, %f2;
	div.rn.f32 	%f6, %f5, %f3;
	mul.f32 	%f7, %f6, %f1;
	cvt.rzi.s32.f32 	%r25, %f7;
	cvt.s64.s32 	%rd15, %r25;
	setp.gt.u64 	%p4, %rd7, %rd15;
	selp.b32 	%r26, %r25, %r4, %p4;
	mul.wide.s32 	%rd16, %r26, 4;
	add.s64 	%rd17, %rd1, %rd16;
	atom.global.add.u32 	%r27, [%rd17], 1;
	ld.global.f32 	%f8, [%rd66+-12];
	sub.f32 	%f9, %f8, %f2;
	div.rn.f32 	%f10, %f9, %f3;
	mul.f32 	%f11, %f10, %f1;
	cvt.rzi.s32.f32 	%r28, %f11;
	cvt.s64.s32 	%rd18, %r28;
	setp.gt.u64 	%p5, %rd7, %rd18;
	selp.b32 	%r29, %r28, %r4, %p5;
	mul.wide.s32 	%rd19, %r29, 4;
	add.s64 	%rd20, %rd1, %rd19;
	atom.global.add.u32 	%r30, [%rd20], 1;
	ld.global.f32 	%f12, [%rd66+-8];
	sub.f32 	%f13, %f12, %f2;
	div.rn.f32 	%f14, %f13, %f3;
	mul.f32 	%f15, %f14, %f1;
	cvt.rzi.s32.f32 	%r31, %f15;
	cvt.s64.s32 	%rd21, %r31;
	setp.gt.u64 	%p6, %rd7, %rd21;
	selp.b32 	%r32, %r31, %r4, %p6;
	mul.wide.s32 	%rd22, %r32, 4;
	add.s64 	%rd23, %rd1, %rd22;
	atom.global.add.u32 	%r33, [%rd23], 1;
	ld.global.f32 	%f16, [%rd66+-4];
	sub.f32 	%f17, %f16, %f2;
	div.rn.f32 	%f18, %f17, %f3;
	mul.f32 	%f19, %f18, %f1;
	cvt.rzi.s32.f32 	%r34, %f19;
	cvt.s64.s32 	%rd24, %r34;
	setp.gt.u64 	%p7, %rd7, %rd24;
	selp.b32 	%r35, %r34, %r4, %p7;
	mul.wide.s32 	%rd25, %r35, 4;
	add.s64 	%rd26, %rd1, %rd25;
	atom.global.add.u32 	%r36, [%rd26], 1;
	ld.global.f32 	%f20, [%rd66];
	sub.f32 	%f21, %f20, %f2;
	div.rn.f32 	%f22, %f21, %f3;
	mul.f32 	%f23, %f22, %f1;
	cvt.rzi.s32.f32 	%r37, %f23;
	cvt.s64.s32 	%rd27, %r37;
	setp.gt.u64 	%p8, %rd7, %rd27;
	selp.b32 	%r38, %r37, %r4, %p8;
	mul.wide.s32 	%rd28, %r38, 4;
	add.s64 	%rd29, %rd1, %rd28;
	atom.global.add.u32 	%r39, [%rd29], 1;
	ld.global.f32 	%f24, [%rd66+4];
	sub.f32 	%f25, %f24, %f2;
	div.rn.f32 	%f26, %f25, %f3;
	mul.f32 	%f27, %f26, %f1;
	cvt.rzi.s32.f32 	%r40, %f27;
	cvt.s64.s32 	%rd30, %r40;
	setp.gt.u64 	%p9, %rd7, %rd30;
	selp.b32 	%r41, %r40, %r4, %p9;
	mul.wide.s32 	%rd31, %r41, 4;
	add.s64 	%rd32, %rd1, %rd31;
	atom.global.add.u32 	%r42, [%rd32], 1;
	ld.global.f32 	%f28, [%rd66+8];
	sub.f32 	%f29, %f28, %f2;
	div.rn.f32 	%f30, %f29, %f3;
	mul.f32 	%f31, %f30, %f1;
	cvt.rzi.s32.f32 	%r43, %f31;
	cvt.s64.s32 	%rd33, %r43;
	setp.gt.u64 	%p10, %rd7, %rd33;
	selp.b32 	%r44, %r43, %r4, %p10;
	mul.wide.s32 	%rd34, %r44, 4;
	add.s64 	%rd35, %rd1, %rd34;
	atom.global.add.u32 	%r45, [%rd35], 1;
	ld.global.f32 	%f32, [%rd66+12];
	sub.f32 	%f33, %f32, %f2;
	div.rn.f32 	%f34, %f33, %f3;
	mul.f32 	%f35, %f34, %f1;
	cvt.rzi.s32.f32 	%r46, %f35;
	cvt.s64.s32 	%rd36, %r46;
	setp.gt.u64 	%p11, %rd7, %rd36;
	selp.b32 	%r47, %r46, %r4, %p11;
	mul.wide.s32 	%rd37, %r47, 4;
	add.s64 	%rd38, %rd1, %rd37;
	atom.global.add.u32 	%r48, [%rd38], 1;
	add.s32 	%r73, %r73, 8;
	add.s32 	%r71, %r71, 8;
	add.s64 	%rd66, %rd66, 32;
	setp.ne.s32 	%p12, %r71, 0;
	@%p12 bra 	$L__BB4_4;
$L__BB4_5:
	setp.eq.s32 	%p13, %r5, 0;
	@%p13 bra 	$L__BB4_13;
	and.b32  	%r12, %r2, 3;
	setp.lt.u32 	%p14, %r5, 4;
	@%p14 bra 	$L__BB4_8;
	mul.wide.u32 	%rd39, %r73, 4;
	add.s64 	%rd40, %rd2, %rd39;
	ld.global.f32 	%f36, [%rd40];
	sub.f32 	%f37, %f36, %f2;
	div.rn.f32 	%f38, %f37, %f3;
	mul.f32 	%f39, %f38, %f1;
	cvt.rzi.s32.f32 	%r49, %f39;
	cvt.s64.s32 	%rd41, %r49;
	setp.gt.u64 	%p15, %rd7, %rd41;
	selp.b32 	%r50, %r49, %r4, %p15;
	mul.wide.s32 	%rd42, %r50, 4;
	add.s64 	%rd43, %rd1, %rd42;
	atom.global.add.u32 	%r51, [%rd43], 1;
	ld.global.f32 	%f40, [%rd40+4];
	sub.f32 	%f41, %f40, %f2;
	div.rn.f32 	%f42, %f41, %f3;
	mul.f32 	%f43, %f42, %f1;
	cvt.rzi.s32.f32 	%r52, %f43;
	cvt.s64.s32 	%rd44, %r52;
	setp.gt.u64 	%p16, %rd7, %rd44;
	selp.b32 	%r53, %r52, %r4, %p16;
	mul.wide.s32 	%rd45, %r53, 4;
	add.s64 	%rd46, %rd1, %rd45;
	atom.global.add.u32 	%r54, [%rd46], 1;
	ld.global.f32 	%f44, [%rd40+8];
	sub.f32 	%f45, %f44, %f2;
	div.rn.f32 	%f46, %f45, %f3;
	mul.f32 	%f47, %f46, %f1;
	cvt.rzi.s32.f32 	%r55, %f47;
	cvt.s64.s32 	%rd47, %r55;
	setp.gt.u64 	%p17, %rd7, %rd47;
	selp.b32 	%r56, %r55, %r4, %p17;
	mul.wide.s32 	%rd48, %r56, 4;
	add.s64 	%rd49, %rd1, %rd48;
	atom.global.add.u32 	%r57, [%rd49], 1;
	ld.global.f32 	%f48, [%rd40+12];
	sub.f32 	%f49, %f48, %f2;
	div.rn.f32 	%f50, %f49, %f3;
	mul.f32 	%f51, %f50, %f1;
	cvt.rzi.s32.f32 	%r58, %f51;
	cvt.s64.s32 	%rd50, %r58;
	setp.gt.u64 	%p18, %rd7, %rd50;
	selp.b32 	%r59, %r58, %r4, %p18;
	mul.wide.s32 	%rd51, %r59, 4;
	add.s64 	%rd52, %rd1, %rd51;
	atom.global.add.u32 	%r60, [%rd52], 1;
	add.s32 	%r73, %r73, 4;
$L__BB4_8:
	setp.eq.s32 	%p19, %r12, 0;
	@%p19 bra 	$L__BB4_13;
	setp.eq.s32 	%p20, %r12, 1;
	@%p20 bra 	$L__BB4_11;
	mul.wide.u32 	%rd53, %r73, 4;
	add.s64 	%rd54, %rd2, %rd53;
	ld.global.f32 	%f52, [%rd54];
	sub.f32 	%f53, %f52, %f2;
	div.rn.f32 	%f54, %f53, %f3;
	mul.f32 	%f55, %f54, %f1;
	cvt.rzi.s32.f32 	%r61, %f55;
	cvt.s64.s32 	%rd55, %r61;
	setp.gt.u64 	%p21, %rd7, %rd55;
	selp.b32 	%r62, %r61, %r4, %p21;
	mul.wide.s32 	%rd56, %r62, 4;
	add.s64 	%rd57, %rd1, %rd56;
	atom.global.add.u32 	%r63, [%rd57], 1;
	ld.global.f32 	%f56, [%rd54+4];
	sub.f32 	%f57, %f56, %f2;
	div.rn.f32 	%f58, %f57, %f3;
	mul.f32 	%f59, %f58, %f1;
	cvt.rzi.s32.f32 	%r64, %f59;
	cvt.s64.s32 	%rd58, %r64;
	setp.gt.u64 	%p22, %rd7, %rd58;
	selp.b32 	%r65, %r64, %r4, %p22;
	mul.wide.s32 	%rd59, %r65, 4;
	add.s64 	%rd60, %rd1, %rd59;
	atom.global.add.u32 	%r66, [%rd60], 1;
	add.s32 	%r73, %r73, 2;
$L__BB4_11:
	and.b32  	%r67, %r2, 1;
	setp.eq.b32 	%p23, %r67, 1;
	not.pred 	%p24, %p23;
	@%p24 bra 	$L__BB4_13;
	mul.wide.u32 	%rd61, %r73, 4;
	add.s64 	%rd62, %rd2, %rd61;
	ld.global.f32 	%f60, [%rd62];
	sub.f32 	%f61, %f60, %f2;
	div.rn.f32 	%f62, %f61, %f3;
	mul.f32 	%f63, %f62, %f1;
	cvt.rzi.s32.f32 	%r68, %f63;
	cvt.s64.s32 	%rd63, %r68;
	setp.gt.u64 	%p25, %rd7, %rd63;
	selp.b32 	%r69, %r68, %r4, %p25;
	mul.wide.s32 	%rd64, %r69, 4;
	add.s64 	%rd65, %rd1, %rd64;
	atom.global.add.u32 	%r70, [%rd65], 1;
$L__BB4_13:
	ret;

}
	// .globl	_Z10scanReducePjiii
.visible .entry _Z10scanReducePjiii(
	.param .u64 .ptr .align 1 _Z10scanReducePjiii_param_0,
	.param .u32 _Z10scanReducePjiii_param_1,
	.param .u32 _Z10scanReducePjiii_param_2,
	.param .u32 _Z10scanReducePjiii_param_3
)
{
	.reg .pred 	%p<2>;
	.reg .b32 	%r<14>;
	.reg .b64 	%rd<7>;

	ld.param.u64 	%rd1, [_Z10scanReducePjiii_param_0];
	ld.param.u32 	%r2, [_Z10scanReducePjiii_param_1];
	ld.param.u32 	%r3, [_Z10scanReducePjiii_param_2];
	ld.param.u32 	%r4, [_Z10scanReducePjiii_param_3];
	mov.u32 	%r5, %tid.x;
	mov.u32 	%r6, %ntid.x;
	mov.u32 	%r7, %ctaid.x;
	mad.lo.s32 	%r1, %r6, %r7, %r5;
	setp.ge.s32 	%p1, %r1, %r4;
	@%p1 bra 	$L__BB5_2;
	cvta.to.global.u64 	%rd2, %rd1;
	mul.lo.s32 	%r8, %r1, %r3;
	shl.b32 	%r9, %r8, 1;
	add.s32 	%r10, %r9, %r2;
	mul.wide.s32 	%rd3, %r10, 4;
	add.s64 	%rd4, %rd2, %rd3;
	ld.global.u32 	%r11, [%rd4];
	mul.wide.s32 	%rd5, %r3, 4;
	add.s64 	%rd6, %rd4, %rd5;
	ld.global.u32 	%r12, [%rd6];
	add.s32 	%r13, %r12, %r11;
	st.global.u32 	[%rd6], %r13;
$L__BB5_2:
	ret;

}
	// .globl	_Z11scanReversePjiii
.visible .entry _Z11scanReversePjiii(
	.param .u64 .ptr .align 1 _Z11scanReversePjiii_param_0,
	.param .u32 _Z11scanReversePjiii_param_1,
	.param .u32 _Z11scanReversePjiii_param_2,
	.param .u32 _Z11scanReversePjiii_param_3
)
{
	.reg .pred 	%p<3>;
	.reg .b32 	%r<15>;
	.reg .b64 	%rd<7>;

	ld.param.u64 	%rd2, [_Z11scanReversePjiii_param_0];
	ld.param.u32 	%r2, [_Z11scanReversePjiii_param_1];
	ld.param.u32 	%r3, [_Z11scanReversePjiii_param_2];
	ld.param.u32 	%r4, [_Z11scanReversePjiii_param_3];
	mov.u32 	%r5, %tid.x;
	mov.u32 	%r6, %ntid.x;
	mov.u32 	%r7, %ctaid.x;
	mad.lo.s32 	%r1, %r6, %r7, %r5;
	setp.ge.s32 	%p1, %r1, %r4;
	@%p1 bra 	$L__BB6_3;
	cvta.to.global.u64 	%rd3, %rd2;
	mul.lo.s32 	%r8, %r1, %r3;
	shl.b32 	%r9, %r8, 1;
	add.s32 	%r10, %r9, %r2;
	mul.wide.s32 	%rd4, %r10, 4;
	add.s64 	%rd1, %rd3, %rd4;
	ld.global.u32 	%r11, [%rd1];
	mul.wide.s32 	%rd5, %r3, 4;
	add.s64 	%rd6, %rd1, %rd5;
	ld.global.u32 	%r12, [%rd6];
	add.s32 	%r13, %r12, %r11;
	st.global.u32 	[%rd6], %r13;
	setp.ne.s32 	%p2, %r1, 0;
	@%p2 bra 	$L__BB6_3;
	mov.b32 	%r14, 0;
	st.global.u32 	[%rd1], %r14;
$L__BB6_3:
	ret;

}


// ===== COMPILED SASS (sm_100) =====

	.target	sm_100

	.elftype	@"ET_EXEC"


//--------------------- .note.nv.tkinfo           --------------------------
	.section	.note.nv.tkinfo,"",@"SHT_NOTE"
	.sectionflags	@"SHF_NOTE_NV_TKINFO"
	.tkinfo
        /*0018*/ 	.word	0x00000002
        /*0030*/ 	.string	""
        /*0030*/ 	.string	"ptxas"
        /*0030*/ 	.string	"Cuda compilation tools, release 13.0, V13.0.88"
        /*0030*/ 	.string	"Build cuda_13.0.r13.0/compiler.36424714_0"
        /*0030*/ 	.string	"-arch sm_100 -m 64 "



//--------------------- .note.nv.cuinfo           --------------------------
	.section	.note.nv.cuinfo,"",@"SHT_NOTE"
	.sectionflags	@"SHF_NOTE_NV_CUINFO"
        /*0018*/ 	.short	0x0002
        /*001a*/ 	.short	0x0064
        /*001c*/ 	.short	0x0082
	.zero		2


//--------------------- .nv.info                  --------------------------
	.section	.nv.info,"",@"SHT_CUDA_INFO"
	.align	4


	//----- nvinfo : EIATTR_REGCOUNT
	.align		4
        /*0000*/ 	.byte	0x04, 0x2f
        /*0002*/ 	.short	(.L_1 - .L_0)
	.align		4
.L_0:
        /*0004*/ 	.word	index@(_Z14parallelMinMaxPfS_ii)
        /*0008*/ 	.word	0x00000010


	//----- nvinfo : EIATTR_FRAME_SIZE
	.align		4
.L_1:
        /*000c*/ 	.byte	0x04, 0x11
        /*000e*/ 	.short	(.L_3 - .L_2)
	.align		4
.L_2:
        /*0010*/ 	.word	index@(_Z14parallelMinMaxPfS_ii)
        /*0014*/ 	.word	0x00000000


	//----- nvinfo : EIATTR_REGCOUNT
	.align		4
.L_3:
        /*0018*/ 	.byte	0x04, 0x2f
        /*001a*/ 	.short	(.L_5 - .L_4)
	.align		4
.L_4:
        /*001c*/ 	.word	index@(_Z18parallelMinMaxInitPKfPfS1_ii)
        /*0020*/ 	.word	0x00000012


	//----- nvinfo : EIATTR_FRAME_SIZE
	.align		4
.L_5:
        /*0024*/ 	.byte	0x04, 0x11
        /*0026*/ 	.short	(.L_7 - .L_6)
	.align		4
.L_6:
        /*0028*/ 	.word	index@(_Z18parallelMinMaxInitPKfPfS1_ii)
        /*002c*/ 	.word	0x00000000


	//----- nvinfo : EIATTR_REGCOUNT
	.align		4
.L_7:
        /*0030*/ 	.byte	0x04, 0x2f
        /*0032*/ 	.short	(.L_9 - .L_8)
	.align		4
.L_8:
        /*0034*/ 	.word	index@(_Z16initSharedMinMaxPKfPfS1_i)
        /*0038*/ 	.word	0x00000012


	//----- nvinfo : EIATTR_FRAME_SIZE
	.align		4
.L_9:
        /*003c*/ 	.byte	0x04, 0x11
        /*003e*/ 	.short	(.L_11 - .L_10)
	.align		4
.L_10:
        /*0040*/ 	.word	index@(_Z16initSharedMinMaxPKfPfS1_i)
        /*0044*/ 	.word	0x00000000


	//----- nvinfo : EIATTR_REGCOUNT
	.align		4
.L_11:
        /*0048*/ 	.byte	0x04, 0x2f
        /*004a*/ 	.short	(.L_13 - .L_12)
	.align		4
.L_12:
        /*004c*/ 	.word	index@(_Z12sharedMinMaxPfS_i)
        /*0050*/ 	.word	0x00000016


	//----- nvinfo : EIATTR_FRAME_SIZE
	.align		4
.L_13:
        /*0054*/ 	.byte	0x04, 0x11
        /*0056*/ 	.short	(.L_15 - .L_14)
	.align		4
.L_14:
        /*0058*/ 	.word	index@(_Z12sharedMinMaxPfS_i)
        /*005c*/ 	.word	0x00000000


	//----- nvinfo : EIATTR_REGCOUNT
	.align		4
.L_15:
        /*0060*/ 	.byte	0x04, 0x2f
        /*0062*/ 	.short	(.L_17 - .L_16)
	.align		4
.L_16:
        /*0064*/ 	.word	index@(_Z9histogramPKfmmffmPj)
        /*0068*/ 	.word	0x00000018


	//----- nvinfo : EIATTR_FRAME_SIZE
	.align		4
.L_17:
        /*006c*/ 	.byte	0x04, 0x11
        /*006e*/ 	.short	(.L_19 - .L_18)
	.align		4
.L_18:
        /*0070*/ 	.word	index@($__internal_0_$__cuda_sm3x_div_rn_noftz_f32_slowpath)
        /*0074*/ 	.word	0x00000000


	//----- nvinfo : EIATTR_FRAME_SIZE
	.align		4
.L_19:
        /*0078*/ 	.byte	0x04, 0x11
        /*007a*/ 	.short	(.L_21 - .L_20)
	.align		4
.L_20:
        /*007c*/ 	.word	index@(_Z9histogramPKfmmffmPj)
        /*0080*/ 	.word	0x00000000


	//----- nvinfo : EIATTR_REGCOUNT
	.align		4
.L_21:
        /*0084*/ 	.byte	0x04, 0x2f
        /*0086*/ 	.short	(.L_23 - .L_22)
	.align		4
.L_22:
        /*0088*/ 	.word	index@(_Z10scanReducePjiii)
        /*008c*/ 	.word	0x0000000a


	//----- nvinfo : EIATTR_FRAME_SIZE
	.align		4
.L_23:
        /*0090*/ 	.byte	0x04, 0x11
        /*0092*/ 	.short	(.L_25 - .L_24)
	.align		4
.L_24:
        /*0094*/ 	.word	index@(_Z10scanReducePjiii)
        /*0098*/ 	.word	0x00000000


	//----- nvinfo : EIATTR_REGCOUNT
	.align		4
.L_25:
        /*009c*/ 	.byte	0x04, 0x2f
        /*009e*/ 	.short	(.L_27 - .L_26)
	.align		4
.L_26:
        /*00a0*/ 	.word	index@(_Z11scanReversePjiii)
        /*00a4*/ 	.word	0x0000000a


	//----- nvinfo : EIATTR_FRAME_SIZE
	.align		4
.L_27:
        /*00a8*/ 	.byte	0x04, 0x11
        /*00aa*/ 	.short	(.L_29 - .L_28)
	.align		4
.L_28:
        /*00ac*/ 	.word	index@(_Z11scanReversePjiii)
        /*00b0*/ 	.word	0x00000000


	//----- nvinfo : EIATTR_MIN_STACK_SIZE
	.align		4
.L_29:
        /*00b4*/ 	.byte	0x04, 0x12
        /*00b6*/ 	.short	(.L_31 - .L_30)
	.align		4
.L_30:
        /*00b8*/ 	.word	index@(_Z11scanReversePjiii)
        /*00bc*/ 	.word	0x00000000


	//----- nvinfo : EIATTR_MIN_STACK_SIZE
	.align		4
.L_31:
        /*00c0*/ 	.byte	0x04, 0x12
        /*00c2*/ 	.short	(.L_33 - .L_32)
	.align		4
.L_32:
        /*00c4*/ 	.word	index@(_Z10scanReducePjiii)
        /*00c8*/ 	.word	0x00000000


	//----- nvinfo : EIATTR_MIN_STACK_SIZE
	.align		4
.L_33:
        /*00cc*/ 	.byte	0x04, 0x12
        /*00ce*/ 	.short	(.L_35 - .L_34)
	.align		4
.L_34:
        /*00d0*/ 	.word	index@(_Z9histogramPKfmmffmPj)
        /*00d4*/ 	.word	0x00000000


	//----- nvinfo : EIATTR_MIN_STACK_SIZE
	.align		4
.L_35:
        /*00d8*/ 	.byte	0x04, 0x12
        /*00da*/ 	.short	(.L_37 - .L_36)
	.align		4
.L_36:
        /*00dc*/ 	.word	index@(_Z12sharedMinMaxPfS_i)
        /*00e0*/ 	.word	0x00000000


	//----- nvinfo : EIATTR_MIN_STACK_SIZE
	.align		4
.L_37:
        /*00e4*/ 	.byte	0x04, 0x12
        /*00e6*/ 	.short	(.L_39 - .L_38)
	.align		4
.L_38:
        /*00e8*/ 	.word	index@(_Z16initSharedMinMaxPKfPfS1_i)
        /*00ec*/ 	.word	0x00000000


	//----- nvinfo : EIATTR_MIN_STACK_SIZE
	.align		4
.L_39:
        /*00f0*/ 	.byte	0x04, 0x12
        /*00f2*/ 	.short	(.L_41 - .L_40)
	.align		4
.L_40:
        /*00f4*/ 	.word	index@(_Z18parallelMinMaxInitPKfPfS1_ii)
        /*00f8*/ 	.word	0x00000000


	//----- nvinfo : EIATTR_MIN_STACK_SIZE
	.align		4
.L_41:
        /*00fc*/ 	.byte	0x04, 0x12
        /*00fe*/ 	.short	(.L_43 - .L_42)
	.align		4
.L_42:
        /*0100*/ 	.word	index@(_Z14parallelMinMaxPfS_ii)
        /*0104*/ 	.word	0x00000000
.L_43:


//--------------------- .nv.compat                --------------------------
	.section	.nv.compat,"",@"SHT_CUDA_COMPAT_INFO"
	.align	4
        /*0000*/ 	.byte	0x02, 0x09, 0x00, 0x00, 0x02, 0x02, 0x01, 0x00, 0x02, 0x05, 0x05, 0x00, 0x03, 0x07, 0x01, 0x01
        /*0010*/ 	.byte	0x02, 0x03, 0x00, 0x00, 0x02, 0x06, 0x01, 0x00, 0x04, 0x0b, 0x08, 0x00, 0x01, 0x00, 0x00, 0x00
        /*0020*/ 	.byte	0x00, 0x00, 0x00, 0x00


//--------------------- .nv.info._Z11scanReversePjiii --------------------------
	.section	.nv.info._Z11scanReversePjiii,"",@"SHT_CUDA_INFO"
	.sectionflags	@""
	.align	4


	//----- nvinfo : EIATTR_CUDA_API_VERSION
	.align		4
        /*0000*/ 	.byte	0x04, 0x37
        /*0002*/ 	.short	(.L_45 - .L_44)
.L_44:
        /*0004*/ 	.word	0x00000082


	//----- nvinfo : EIATTR_KPARAM_INFO
	.align		4
.L_45:
        /*0008*/ 	.byte	0x04, 0x17
        /*000a*/ 	.short	(.L_47 - .L_46)
.L_46:
        /*000c*/ 	.word	0x00000000
        /*0010*/ 	.short	0x0003
        /*0012*/ 	.short	0x0010
        /*0014*/ 	.byte	0x00, 0xf0, 0x11, 0x00


	//----- nvinfo : EIATTR_KPARAM_INFO
	.align		4
.L_47:
        /*0018*/ 	.byte	0x04, 0x17
        /*001a*/ 	.short	(.L_49 - .L_48)
.L_48:
        /*001c*/ 	.word	0x00000000
        /*0020*/ 	.short	0x0002
        /*0022*/ 	.short	0x000c
        /*0024*/ 	.byte	0x00, 0xf0, 0x11, 0x00


	//----- nvinfo : EIATTR_KPARAM_INFO
	.align		4
.L_49:
        /*0028*/ 	.byte	0x04, 0x17
        /*002a*/ 	.short	(.L_51 - .L_50)
.L_50:
        /*002c*/ 	.word	0x00000000
        /*0030*/ 	.short	0x0001
        /*0032*/ 	.short	0x0008
        /*0034*/ 	.byte	0x00, 0xf0, 0x11, 0x00


	//----- nvinfo : EIATTR_KPARAM_INFO
	.align		4
.L_51:
        /*0038*/ 	.byte	0x04, 0x17
        /*003a*/ 	.short	(.L_53 - .L_52)
.L_52:
        /*003c*/ 	.word	0x00000000
        /*0040*/ 	.short	0x0000
        /*0042*/ 	.short	0x0000
        /*0044*/ 	.byte	0x00, 0xf5, 0x21, 0x00


	//----- nvinfo : EIATTR_SPARSE_MMA_MASK
	.align		4
.L_53:
        /*0048*/ 	.byte	0x03, 0x50
        /*004a*/ 	.short	0x0000


	//----- nvinfo : EIATTR_MAXREG_COUNT
	.align		4
        /*004c*/ 	.byte	0x03, 0x1b
        /*004e*/ 	.short	0x00ff


	//----- nvinfo : EIATTR_MERCURY_ISA_VERSION
	.align		4
        /*0050*/ 	.byte	0x03, 0x5f
        /*0052*/ 	.short	0x0101


	//----- nvinfo : EIATTR_VRC_CTA_INIT_COUNT
	.align		4
        /*0054*/ 	.byte	0x02, 0x4a
	.zero		1
	.zero		1


	//----- nvinfo : EIATTR_EXIT_INSTR_OFFSETS
	.align		4
        /*0058*/ 	.byte	0x04, 0x1c
        /*005a*/ 	.short	(.L_55 - .L_54)


	//   ....[0]....
.L_54:
        /*005c*/ 	.word	0x00000070


	//   ....[1]....
        /*0060*/ 	.word	0x00000140


	//   ....[2]....
        /*0064*/ 	.word	0x00000160


	//----- nvinfo : EIATTR_CBANK_PARAM_SIZE
	.align		4
.L_55:
        /*0068*/ 	.byte	0x03, 0x19
        /*006a*/ 	.short	0x0014


	//----- nvinfo : EIATTR_PARAM_CBANK
	.align		4
        /*006c*/ 	.byte	0x04, 0x0a
        /*006e*/ 	.short	(.L_57 - .L_56)
	.align		4
.L_56:
        /*0070*/ 	.word	index@(.nv.constant0._Z11scanReversePjiii)
        /*0074*/ 	.short	0x0380
        /*0076*/ 	.short	0x0014


	//----- nvinfo : EIATTR_SW_WAR
	.align		4
.L_57:
        /*0078*/ 	.byte	0x04, 0x36
        /*007a*/ 	.short	(.L_59 - .L_58)
.L_58:
        /*007c*/ 	.word	0x00000008
.L_59:


//--------------------- .nv.info._Z10scanReducePjiii --------------------------
	.section	.nv.info._Z10scanReducePjiii,"",@"SHT_CUDA_INFO"
	.sectionflags	@""
	.align	4


	//----- nvinfo : EIATTR_CUDA_API_VERSION
	.align		4
        /*0000*/ 	.byte	0x04, 0x37
        /*0002*/ 	.short	(.L_61 - .L_60)
.L_60:
        /*0004*/ 	.word	0x00000082


	//----- nvinfo : EIATTR_KPARAM_INFO
	.align		4
.L_61:
        /*0008*/ 	.byte	0x04, 0x17
        /*000a*/ 	.short	(.L_63 - .L_62)
.L_62:
        /*000c*/ 	.word	0x00000000
        /*0010*/ 	.short	0x0003
        /*0012*/ 	.short	0x0010
        /*0014*/ 	.byte	0x00, 0xf0, 0x11, 0x00


	//----- nvinfo : EIATTR_KPARAM_INFO
	.align		4
.L_63:
        /*0018*/ 	.byte	0x04, 0x17
        /*001a*/ 	.short	(.L_65 - .L_64)
.L_64:
        /*001c*/ 	.word	0x00000000
        /*0020*/ 	.short	0x0002
        /*0022*/ 	.short	0x000c
        /*0024*/ 	.byte	0x00, 0xf0, 0x11, 0x00


	//----- nvinfo : EIATTR_KPARAM_INFO
	.align		4
.L_65:
        /*0028*/ 	.byte	0x04, 0x17
        /*002a*/ 	.short	(.L_67 - .L_66)
.L_66:
        /*002c*/ 	.word	0x00000000
        /*0030*/ 	.short	0x0001
        /*0032*/ 	.short	0x0008
        /*0034*/ 	.byte	0x00, 0xf0, 0x11, 0x00


	//----- nvinfo : EIATTR_KPARAM_INFO
	.align		4
.L_67:
        /*0038*/ 	.byte	0x04, 0x17
        /*003a*/ 	.short	(.L_69 - .L_68)
.L_68:
        /*003c*/ 	.word	0x00000000
        /*0040*/ 	.short	0x0000
        /*0042*/ 	.short	0x0000
        /*0044*/ 	.byte	0x00, 0xf5, 0x21, 0x00


	//----- nvinfo : EIATTR_SPARSE_MMA_MASK
	.align		4
.L_69:
        /*0048*/ 	.byte	0x03, 0x50
        /*004a*/ 	.short	0x0000


	//----- nvinfo : EIATTR_MAXREG_COUNT
	.align		4
        /*004c*/ 	.byte	0x03, 0x1b
        /*004e*/ 	.short	0x00ff


	//----- nvinfo : EIATTR_MERCURY_ISA_VERSION
	.align		4
        /*0050*/ 	.byte	0x03, 0x5f
        /*0052*/ 	.short	0x0101


	//----- nvinfo : EIATTR_VRC_CTA_INIT_COUNT
	.align		4
        /*0054*/ 	.byte	0x02, 0x4a
	.zero		1
	.zero		1


	//----- nvinfo : EIATTR_EXIT_INSTR_OFFSETS
	.align		4
        /*0058*/ 	.byte	0x04, 0x1c
        /*005a*/ 	.short	(.L_71 - .L_70)


	//   ....[0]....
.L_70:
        /*005c*/ 	.word	0x00000070


	//   ....[1]....
        /*0060*/ 	.word	0x00000130


	//----- nvinfo : EIATTR_CBANK_PARAM_SIZE
	.align		4
.L_71:
        /*0064*/ 	.byte	0x03, 0x19
        /*0066*/ 	.short	0x0014


	//----- nvinfo : EIATTR_PARAM_CBANK
	.align		4
        /*0068*/ 	.byte	0x04, 0x0a
        /*006a*/ 	.short	(.L_73 - .L_72)
	.align		4
.L_72:
        /*006c*/ 	.word	index@(.nv.constant0._Z10scanReducePjiii)
        /*0070*/ 	.short	0x0380
        /*0072*/ 	.short	0x0014


	//----- nvinfo : EIATTR_SW_WAR
	.align		4
.L_73:
        /*0074*/ 	.byte	0x04, 0x36
        /*0076*/ 	.short	(.L_75 - .L_74)
.L_74:
        /*0078*/ 	.word	0x00000008
.L_75:


//--------------------- .nv.info._Z9histogramPKfmmffmPj --------------------------
	.section	.nv.info._Z9histogramPKfmmffmPj,"",@"SHT_CUDA_INFO"
	.sectionflags	@""
	.align	4


	//----- nvinfo : EIATTR_CUDA_API_VERSION
	.align		4
        /*0000*/ 	.byte	0x04, 0x37
        /*0002*/ 	.short	(.L_77 - .L_76)
.L_76:
        /*0004*/ 	.word	0x00000082


	//----- nvinfo : EIATTR_KPARAM_INFO
	.align		4
.L_77:
        /*0008*/ 	.byte	0x04, 0x17
        /*000a*/ 	.short	(.L_79 - .L_78)
.L_78:
        /*000c*/ 	.word	0x00000000
        /*0010*/ 	.short	0x0006
        /*0012*/ 	.short	0x0028
        /*0014*/ 	.byte	0x00, 0xf5, 0x21, 0x00


	//----- nvinfo : EIATTR_KPARAM_INFO
	.align		4
.L_79:
        /*0018*/ 	.byte	0x04, 0x17
        /*001a*/ 	.short	(.L_81 - .L_80)
.L_80:
        /*001c*/ 	.word	0x00000000
        /*0020*/ 	.short	0x0005
        /*0022*/ 	.short	0x0020
        /*0024*/ 	.byte	0x00, 0xf0, 0x21, 0x00


	//----- nvinfo : EIATTR_KPARAM_INFO
	.align		4
.L_81:
        /*0028*/ 	.byte	0x04, 0x17
        /*002a*/ 	.short	(.L_83 - .L_82)
.L_82:
        /*002c*/ 	.word	0x00000000
        /*0030*/ 	.short	0x0004
        /*0032*/ 	.short	0x001c
        /*0034*/ 	.byte	0x00, 0xf0, 0x11, 0x00


	//----- nvinfo : EIATTR_KPARAM_INFO
	.align		4
.L_83:
        /*0038*/ 	.byte	0x04, 0x17
        /*003a*/ 	.short	(.L_85 - .L_84)
.L_84:
        /*003c*/ 	.word	0x00000000
        /*0040*/ 	.short	0x0003
        /*0042*/ 	.short	0x0018
        /*0044*/ 	.byte	0x00, 0xf0, 0x11, 0x00


	//----- nvinfo : EIATTR_KPARAM_INFO
	.align		4
.L_85:
        /*0048*/ 	.byte	0x04, 0x17
        /*004a*/ 	.short	(.L_87 - .L_86)
.L_86:
        /*004c*/ 	.word	0x00000000
        /*0050*/ 	.short	0x0002
        /*0052*/ 	.short	0x0010
        /*0054*/ 	.byte	0x00, 0xf0, 0x21, 0x00


	//----- nvinfo : EIATTR_KPARAM_INFO
	.align		4
.L_87:
        /*0058*/ 	.byte	0x04, 0x17
        /*005a*/ 	.short	(.L_89 - .L_88)
.L_88:
        /*005c*/ 	.word	0x00000000
        /*0060*/ 	.short	0x0001
        /*0062*/ 	.short	0x0008
        /*0064*/ 	.byte	0x00, 0xf0, 0x21, 0x00


	//----- nvinfo : EIATTR_KPARAM_INFO
	.align		4
.L_89:
        /*0068*/ 	.byte	0x04, 0x17
        /*006a*/ 	.short	(.L_91 - .L_90)
.L_90:
        /*006c*/ 	.word	0x00000000
        /*0070*/ 	.short	0x0000
        /*0072*/ 	.short	0x0000
        /*0074*/ 	.byte	0x00, 0xf5, 0x21, 0x00


	//----- nvinfo : EIATTR_SPARSE_MMA_MASK
	.align		4
.L_91:
        /*0078*/ 	.byte	0x03, 0x50
        /*007a*/ 	.short	0x0000


	//----- nvinfo : EIATTR_MAXREG_COUNT
	.align		4
        /*007c*/ 	.byte	0x03, 0x1b
        /*007e*/ 	.short	0x00ff


	//----- nvinfo : EIATTR_MERCURY_ISA_VERSION
	.align		4
        /*0080*/ 	.byte	0x03, 0x5f
        /*0082*/ 	.short	0x0101


	//----- nvinfo : EIATTR_VRC_CTA_INIT_COUNT
	.align		4
        /*0084*/ 	.byte	0x02, 0x4a
	.zero		1
	.zero		1


	//----- nvinfo : EIATTR_EXIT_INSTR_OFFSETS
	.align		4
        /*0088*/ 	.byte	0x04, 0x1c
        /*008a*/ 	.short	(.L_93 - .L_92)


	//   ....[0]....
.L_92:
        /*008c*/ 	.word	0x00000090


	//   ....[1]....
        /*0090*/ 	.word	0x000000e0


	//   ....[2]....
        /*0094*/ 	.word	0x00000e90


	//   ....[3]....
        /*0098*/ 	.word	0x000015e0


	//   ....[4]....
        /*009c*/ 	.word	0x000019d0


	//   ....[5]....
        /*00a0*/ 	.word	0x00001bb0


	//----- nvinfo : EIATTR_CRS_STACK_SIZE
	.align		4
.L_93:
        /*00a4*/ 	.byte	0x04, 0x1e
        /*00a6*/ 	.short	(.L_95 - .L_94)
.L_94:
        /*00a8*/ 	.word	0x00000000


	//----- nvinfo : EIATTR_CBANK_PARAM_SIZE
	.align		4
.L_95:
        /*00ac*/ 	.byte	0x03, 0x19
        /*00ae*/ 	.short	0x0030


	//----- nvinfo : EIATTR_PARAM_CBANK
	.align		4
        /*00b0*/ 	.byte	0x04, 0x0a
        /*00b2*/ 	.short	(.L_97 - .L_96)
	.align		4
.L_96:
        /*00b4*/ 	.word	index@(.nv.constant0._Z9histogramPKfmmffmPj)
        /*00b8*/ 	.short	0x0380
        /*00ba*/ 	.short	0x0030


	//----- nvinfo : EIATTR_SW_WAR
	.align		4
.L_97:
        /*00bc*/ 	.byte	0x04, 0x36
        /*00be*/ 	.short	(.L_99 - .L_98)
.L_98:
        /*00c0*/ 	.word	0x00000008
.L_99:


//--------------------- .nv.info._Z12sharedMinMaxPfS_i --------------------------
	.section	.nv.info._Z12sharedMinMaxPfS_i,"",@"SHT_CUDA_INFO"
	.sectionflags	@""
	.align	4


	//----- nvinfo : EIATTR_CUDA_API_VERSION
	.align		4
        /*0000*/ 	.byte	0x04, 0x37
        /*0002*/ 	.short	(.L_101 - .L_100)
.L_100:
        /*0004*/ 	.word	0x00000082


	//----- nvinfo : EIATTR_KPARAM_INFO
	.align		4
.L_101:
        /*0008*/ 	.byte	0x04, 0x17
        /*000a*/ 	.short	(.L_103 - .L_102)
.L_102:
        /*000c*/ 	.word	0x00000000
        /*0010*/ 	.short	0x0002
        /*0012*/ 	.short	0x0010
        /*0014*/ 	.byte	0x00, 0xf0, 0x11, 0x00


	//----- nvinfo : EIATTR_KPARAM_INFO
	.align		4
.L_103:
        /*0018*/ 	.byte	0x04, 0x17
        /*001a*/ 	.short	(.L_105 - .L_104)
.L_104:
        /*001c*/ 	.word	0x00000000
        /*0020*/ 	.short	0x0001
        /*0022*/ 	.short	0x0008
        /*0024*/ 	.byte	0x00, 0xf5, 0x21, 0x00


	//----- nvinfo : EIATTR_KPARAM_INFO
	.align		4
.L_105:
        /*0028*/ 	.byte	0x04, 0x17
        /*002a*/ 	.short	(.L_107 - .L_106)
.L_106:
        /*002c*/ 	.word	0x00000000
        /*0030*/ 	.short	0x0000
        /*0032*/ 	.short	0x0000
        /*0034*/ 	.byte	0x00, 0xf5, 0x21, 0x00


	//----- nvinfo : EIATTR_SPARSE_MMA_MASK
	.align		4
.L_107:
        /*0038*/ 	.byte	0x03, 0x50
        /*003a*/ 	.short	0x0000


	//----- nvinfo : EIATTR_MAXREG_COUNT
	.align		4
        /*003c*/ 	.byte	0x03, 0x1b
        /*003e*/ 	.short	0x00ff


	//----- nvinfo : EIATTR_NUM_BARRIERS
	.align		4
        /*0040*/ 	.byte	0x02, 0x4c
        /*0042*/ 	.byte	0x01
	.zero		1


	//----- nvinfo : EIATTR_MERCURY_ISA_VERSION
	.align		4
        /*0044*/ 	.byte	0x03, 0x5f
        /*0046*/ 	.short	0x0101


	//----- nvinfo : EIATTR_VRC_CTA_INIT_COUNT
	.align		4
        /*0048*/ 	.byte	0x02, 0x4a
	.zero		1
	.zero		1


	//----- nvinfo : EIATTR_EXIT_INSTR_OFFSETS
	.align		4
        /*004c*/ 	.byte	0x04, 0x1c
        /*004e*/ 	.short	(.L_109 - .L_108)


	//   ....[0]....
.L_108:
        /*0050*/ 	.word	0x000004f0


	//----- nvinfo : EIATTR_CRS_STACK_SIZE
	.align		4
.L_109:
        /*0054*/ 	.byte	0x04, 0x1e
        /*0056*/ 	.short	(.L_111 - .L_110)
.L_110:
        /*0058*/ 	.word	0x00000000


	//----- nvinfo : EIATTR_CBANK_PARAM_SIZE
	.align		4
.L_111:
        /*005c*/ 	.byte	0x03, 0x19
        /*005e*/ 	.short	0x0014


	//----- nvinfo : EIATTR_PARAM_CBANK
	.align		4
        /*0060*/ 	.byte	0x04, 0x0a
        /*0062*/ 	.short	(.L_113 - .L_112)
	.align		4
.L_112:
        /*0064*/ 	.word	index@(.nv.constant0._Z12sharedMinMaxPfS_i)
        /*0068*/ 	.short	0x0380
        /*006a*/ 	.short	0x0014


	//----- nvinfo : EIATTR_SW_WAR
	.align		4
.L_113:
        /*006c*/ 	.byte	0x04, 0x36
        /*006e*/ 	.short	(.L_115 - .L_114)
.L_114:
        /*0070*/ 	.word	0x00000008
.L_115:


//--------------------- .nv.info._Z16initSharedMinMaxPKfPfS1_i --------------------------
	.section	.nv.info._Z16initSharedMinMaxPKfPfS1_i,"",@"SHT_CUDA_INFO"
	.sectionflags	@""
	.align	4


	//----- nvinfo : EIATTR_CUDA_API_VERSION
	.align		4
        /*0000*/ 	.byte	0x04, 0x37
        /*0002*/ 	.short	(.L_117 - .L_116)
.L_116:
        /*0004*/ 	.word	0x00000082


	//----- nvinfo : EIATTR_KPARAM_INFO
	.align		4
.L_117:
        /*0008*/ 	.byte	0x04, 0x17
        /*000a*/ 	.short	(.L_119 - .L_118)
.L_118:
        /*000c*/ 	.word	0x00000000
        /*0010*/ 	.short	0x0003
        /*0012*/ 	.short	0x0018
        /*0014*/ 	.byte	0x00, 0xf0, 0x11, 0x00


	//----- nvinfo : EIATTR_KPARAM_INFO
	.align		4
.L_119:
        /*0018*/ 	.byte	0x04, 0x17
        /*001a*/ 	.short	(.L_121 - .L_120)
.L_120:
        /*001c*/ 	.word	0x00000000
        /*0020*/ 	.short	0x0002
        /*0022*/ 	.short	0x0010
        /*0024*/ 	.byte	0x00, 0xf5, 0x21, 0x00


	//----- nvinfo : EIATTR_KPARAM_INFO
	.align		4
.L_121:
        /*0028*/ 	.byte	0x04, 0x17
        /*002a*/ 	.short	(.L_123 - .L_122)
.L_122:
        /*002c*/ 	.word	0x00000000
        /*0030*/ 	.short	0x0001
        /*0032*/ 	.short	0x0008
        /*0034*/ 	.byte	0x00, 0xf5, 0x21, 0x00


	//----- nvinfo : EIATTR_KPARAM_INFO
	.align		4
.L_123:
        /*0038*/ 	.byte	0x04, 0x17
        /*003a*/ 	.short	(.L_125 - .L_124)
.L_124:
        /*003c*/ 	.word	0x00000000
        /*0040*/ 	.short	0x0000
        /*0042*/ 	.short	0x0000
        /*0044*/ 	.byte	0x00, 0xf5, 0x21, 0x00


	//----- nvinfo : EIATTR_SPARSE_MMA_MASK
	.align		4
.L_125:
        /*0048*/ 	.byte	0x03, 0x50
        /*004a*/ 	.short	0x0000


	//----- nvinfo : EIATTR_MAXREG_COUNT
	.align		4
        /*004c*/ 	.byte	0x03, 0x1b
        /*004e*/ 	.short	0x00ff


	//----- nvinfo : EIATTR_NUM_BARRIERS
	.align		4
        /*0050*/ 	.byte	0x02, 0x4c
        /*0052*/ 	.byte	0x01
	.zero		1


	//----- nvinfo : EIATTR_MERCURY_ISA_VERSION
	.align		4
        /*0054*/ 	.byte	0x03, 0x5f
        /*0056*/ 	.short	0x0101


	//----- nvinfo : EIATTR_VRC_CTA_INIT_COUNT
	.align		4
        /*0058*/ 	.byte	0x02, 0x4a
	.zero		1
	.zero		1


	//----- nvinfo : EIATTR_EXIT_INSTR_OFFSETS
	.align		4
        /*005c*/ 	.byte	0x04, 0x1c
        /*005e*/ 	.short	(.L_127 - .L_126)


	//   ....[0]....
.L_126:
        /*0060*/ 	.word	0x00000440


	//----- nvinfo : EIATTR_CRS_STACK_SIZE
	.align		4
.L_127:
        /*0064*/ 	.byte	0x04, 0x1e
        /*0066*/ 	.short	(.L_129 - .L_128)
.L_128:
        /*0068*/ 	.word	0x00000000


	//----- nvinfo : EIATTR_CBANK_PARAM_SIZE
	.align		4
.L_129:
        /*006c*/ 	.byte	0x03, 0x19
        /*006e*/ 	.short	0x001c


	//----- nvinfo : EIATTR_PARAM_CBANK
	.align		4
        /*0070*/ 	.byte	0x04, 0x0a
        /*0072*/ 	.short	(.L_131 - .L_130)
	.align		4
.L_130:
        /*0074*/ 	.word	index@(.nv.constant0._Z16initSharedMinMaxPKfPfS1_i)
        /*0078*/ 	.short	0x0380
        /*007a*/ 	.short	0x001c


	//----- nvinfo : EIATTR_SW_WAR
	.align		4
.L_131:
        /*007c*/ 	.byte	0x04, 0x36
        /*007e*/ 	.short	(.L_133 - .L_132)
.L_132:
        /*0080*/ 	.word	0x00000008
.L_133:


//--------------------- .nv.info._Z18parallelMinMaxInitPKfPfS1_ii --------------------------
	.section	.nv.info._Z18parallelMinMaxInitPKfPfS1_ii,"",@"SHT_CUDA_INFO"
	.sectionflags	@""
	.align	4


	//----- nvinfo : EIATTR_CUDA_API_VERSION
	.align		4
        /*0000*/ 	.byte	0x04, 0x37
        /*0002*/ 	.short	(.L_135 - .L_134)
.L_134:
        /*0004*/ 	.word	0x00000082


	//----- nvinfo : EIATTR_KPARAM_INFO
	.align		4
.L_135:
        /*0008*/ 	.byte	0x04, 0x17
        /*000a*/ 	.short	(.L_137 - .L_136)
.L_136:
        /*000c*/ 	.word	0x00000000
        /*0010*/ 	.short	0x0004
        /*0012*/ 	.short	0x001c
        /*0014*/ 	.byte	0x00, 0xf0, 0x11, 0x00


	//----- nvinfo : EIATTR_KPARAM_INFO
	.align		4
.L_137:
        /*0018*/ 	.byte	0x04, 0x17
        /*001a*/ 	.short	(.L_139 - .L_138)
.L_138:
        /*001c*/ 	.word	0x00000000
        /*0020*/ 	.short	0x0003
        /*0022*/ 	.short	0x0018
        /*0024*/ 	.byte	0x00, 0xf0, 0x11, 0x00


	//----- nvinfo : EIATTR_KPARAM_INFO
	.align		4
.L_139:
        /*0028*/ 	.byte	0x04, 0x17
        /*002a*/ 	.short	(.L_141 - .L_140)
.L_140:
        /*002c*/ 	.word	0x00000000
        /*0030*/ 	.short	0x0002
        /*0032*/ 	.short	0x0010
        /*0034*/ 	.byte	0x00, 0xf5, 0x21, 0x00


	//----- nvinfo : EIATTR_KPARAM_INFO
	.align		4
.L_141:
        /*0038*/ 	.byte	0x04, 0x17
        /*003a*/ 	.short	(.L_143 - .L_142)
.L_142:
        /*003c*/ 	.word	0x00000000
        /*0040*/ 	.short	0x0001
        /*0042*/ 	.short	0x0008
        /*0044*/ 	.byte	0x00, 0xf5, 0x21, 0x00


	//----- nvinfo : EIATTR_KPARAM_INFO
	.align		4
.L_143:
        /*0048*/ 	.byte	0x04, 0x17
        /*004a*/ 	.short	(.L_145 - .L_144)
.L_144:
        /*004c*/ 	.word	0x00000000
        /*0050*/ 	.short	0x0000
        /*0052*/ 	.short	0x0000
        /*0054*/ 	.byte	0x00, 0xf5, 0x21, 0x00


	//----- nvinfo : EIATTR_SPARSE_MMA_MASK
	.align		4
.L_145:
        /*0058*/ 	.byte	0x03, 0x50
        /*005a*/ 	.short	0x0000


	//----- nvinfo : EIATTR_MAXREG_COUNT
	.align		4
        /*005c*/ 	.byte	0x03, 0x1b
        /*005e*/ 	.short	0x00ff


	//----- nvinfo : EIATTR_MERCURY_ISA_VERSION
	.align		4
        /*0060*/ 	.byte	0x03, 0x5f
        /*0062*/ 	.short	0x0101


	//----- nvinfo : EIATTR_VRC_CTA_INIT_COUNT
	.align		4
        /*0064*/ 	.byte	0x02, 0x4a
	.zero		1
	.zero		1


	//----- nvinfo : EIATTR_EXIT_INSTR_OFFSETS
	.align		4
        /*0068*/ 	.byte	0x04, 0x1c
        /*006a*/ 	.short	(.L_147 - .L_146)


	//   ....[0]....
.L_146:
        /*006c*/ 	.word	0x000001a0


	//----- nvinfo : EIATTR_CBANK_PARAM_SIZE
	.align		4
.L_147:
        /*0070*/ 	.byte	0x03, 0x19
        /*0072*/ 	.short	0x0020


	//----- nvinfo : EIATTR_PARAM_CBANK
	.align		4
        /*0074*/ 	.byte	0x04, 0x0a
        /*0076*/ 	.short	(.L_149 - .L_148)
	.align		4
.L_148:
        /*0078*/ 	.word	index@(.nv.constant0._Z18parallelMinMaxInitPKfPfS1_ii)
        /*007c*/ 	.short	0x0380
        /*007e*/ 	.short	0x0020


	//----- nvinfo : EIATTR_SW_WAR
	.align		4
.L_149:
        /*0080*/ 	.byte	0x04, 0x36
        /*0082*/ 	.short	(.L_151 - .L_150)
.L_150:
        /*0084*/ 	.word	0x00000008
.L_151:


//--------------------- .nv.info._Z14parallelMinMaxPfS_ii --------------------------
	.section	.nv.info._Z14parallelMinMaxPfS_ii,"",@"SHT_CUDA_INFO"
	.sectionflags	@""
	.align	4


	//----- nvinfo : EIATTR_CUDA_API_VERSION
	.align		4
        /*0000*/ 	.byte	0x04, 0x37
        /*0002*/ 	.short	(.L_153 - .L_152)
.L_152:
        /*0004*/ 	.word	0x00000082


	//----- nvinfo : EIATTR_KPARAM_INFO
	.align		4
.L_153:
        /*0008*/ 	.byte	0x04, 0x17
        /*000a*/ 	.short	(.L_155 - .L_154)
.L_154:
        /*000c*/ 	.word	0x00000000
        /*0010*/ 	.short	0x0003
        /*0012*/ 	.short	0x0014
        /*0014*/ 	.byte	0x00, 0xf0, 0x11, 0x00


	//----- nvinfo : EIATTR_KPARAM_INFO
	.align		4
.L_155:
        /*0018*/ 	.byte	0x04, 0x17
        /*001a*/ 	.short	(.L_157 - .L_156)
.L_156:
        /*001c*/ 	.word	0x00000000
        /*0020*/ 	.short	0x0002
        /*0022*/ 	.short	0x0010
        /*0024*/ 	.byte	0x00, 0xf0, 0x11, 0x00


	//----- nvinfo : EIATTR_KPARAM_INFO
	.align		4
.L_157:
        /*0028*/ 	.byte	0x04, 0x17
        /*002a*/ 	.short	(.L_159 - .L_158)
.L_158:
        /*002c*/ 	.word	0x00000000
        /*0030*/ 	.short	0x0001
        /*0032*/ 	.short	0x0008
        /*0034*/ 	.byte	0x00, 0xf5, 0x21, 0x00


	//----- nvinfo : EIATTR_KPARAM_INFO
	.align		4
.L_159:
        /*0038*/ 	.byte	0x04, 0x17
        /*003a*/ 	.short	(.L_161 - .L_160)
.L_160:
        /*003c*/ 	.word	0x00000000
        /*0040*/ 	.short	0x0000
        /*0042*/ 	.short	0x0000
        /*0044*/ 	.byte	0x00, 0xf5, 0x21, 0x00


	//----- nvinfo : EIATTR_SPARSE_MMA_MASK
	.align		4
.L_161:
        /*0048*/ 	.byte	0x03, 0x50
        /*004a*/ 	.short	0x0000


	//----- nvinfo : EIATTR_MAXREG_COUNT
	.align		4
        /*004c*/ 	.byte	0x03, 0x1b
        /*004e*/ 	.short	0x00ff


	//----- nvinfo : EIATTR_MERCURY_ISA_VERSION
	.align		4
        /*0050*/ 	.byte	0x03, 0x5f
        /*0052*/ 	.short	0x0101


	//----- nvinfo : EIATTR_VRC_CTA_INIT_COUNT
	.align		4
        /*0054*/ 	.byte	0x02, 0x4a
	.zero		1
	.zero		1


	//----- nvinfo : EIATTR_EXIT_INSTR_OFFSETS
	.align		4
        /*0058*/ 	.byte	0x04, 0x1c
        /*005a*/ 	.short	(.L_163 - .L_162)


	//   ....[0]....
.L_162:
        /*005c*/ 	.word	0x00000180


	//----- nvinfo : EIATTR_CBANK_PARAM_SIZE
	.align		4
.L_163:
        /*0060*/ 	.byte	0x03, 0x19
        /*0062*/ 	.short	0x0018


	//----- nvinfo : EIATTR_PARAM_CBANK
	.align		4
        /*0064*/ 	.byte	0x04, 0x0a
        /*0066*/ 	.short	(.L_165 - .L_164)
	.align		4
.L_164:
        /*0068*/ 	.word	index@(.nv.constant0._Z14parallelMinMaxPfS_ii)
        /*006c*/ 	.short	0x0380
        /*006e*/ 	.short	0x0018


	//----- nvinfo : EIATTR_SW_WAR
	.align		4
.L_165:
        /*0070*/ 	.byte	0x04, 0x36
        /*0072*/ 	.short	(.L_167 - .L_166)
.L_166:
        /*0074*/ 	.word	0x00000008
.L_167:


//--------------------- .nv.callgraph             --------------------------
	.section	.nv.callgraph,"",@"SHT_CUDA_CALLGRAPH"
	.align	4
	.sectionentsize	8
	.align		4
        /*0000*/ 	.word	0x00000000
	.align		4
        /*0004*/ 	.word	0xffffffff
	.align		4
        /*0008*/ 	.word	0x00000000
	.align		4
        /*000c*/ 	.word	0xfffffffe
	.align		4
        /*0010*/ 	.word	0x00000000
	.align		4
        /*0014*/ 	.word	0xfffffffd
	.align		4
        /*0018*/ 	.word	0x00000000
	.align		4
        /*001c*/ 	.word	0xfffffffc


//--------------------- .text._Z11scanReversePjiii --------------------------
	.section	.text._Z11scanReversePjiii,"ax",@progbits
	.align	128
        .global         _Z11scanReversePjiii
        .type           _Z11scanReversePjiii,@function
        .size           _Z11scanReversePjiii,(.L_x_62 - _Z11scanReversePjiii)
        .other          _Z11scanReversePjiii,@"STO_CUDA_ENTRY STV_DEFAULT"
_Z11scanReversePjiii:
.text._Z11scanReversePjiii:
[----:B------:R-:W-:Y:S01]  /*0000*/  LDC R1, c[0x0][0x37c] ;  /* 0x0000df00ff017b82 */ /* 0x000fe20000000800 */
[----:B------:R-:W0:Y:S01]  /*0010*/  S2R R0, SR_TID.X ;  /* 0x0000000000007919 */ /* 0x000e220000002100 */
[----:B------:R-:W0:Y:S01]  /*0020*/  LDCU UR4, c[0x0][0x360] ;  /* 0x00006c00ff0477ac */ /* 0x000e220008000800 */
[----:B------:R-:W0:Y:S01]  /*0030*/  S2R R3, SR_CTAID.X ;  /* 0x0000000000037919 */ /* 0x000e220000002500 */
[----:B------:R-:W1:Y:S01]  /*0040*/  LDCU UR5, c[0x0][0x390] ;  /* 0x00007200ff0577ac */ /* 0x000e620008000800 */
[----:B0-----:R-:W-:-:S05]  /*0050*/  IMAD R0, R3, UR4, R0 ;  /* 0x0000000403007c24 */ /* 0x001fca000f8e0200 */
[----:B-1----:R-:W-:-:S13]  /*0060*/  ISETP.GE.AND P0, PT, R0, UR5, PT ;  /* 0x0000000500007c0c */ /* 0x002fda000bf06270 */
[----:B------:R-:W-:Y:S05]  /*0070*/  @P0 EXIT ;  /* 0x000000000000094d */ /* 0x000fea0003800000 */
[----:B------:R-:W0:Y:S01]  /*0080*/  LDC.64 R6, c[0x0][0x388] ;  /* 0x0000e200ff067b82 */ /* 0x000e220000000a00 */
[----:B------:R-:W1:Y:S07]  /*0090*/  LDCU.64 UR4, c[0x0][0x358] ;  /* 0x00006b00ff0477ac */ /* 0x000e6e0008000a00 */
[----:B------:R-:W2:Y:S01]  /*00a0*/  LDC.64 R2, c[0x0][0x380] ;  /* 0x0000e000ff027b82 */ /* 0x000ea20000000a00 */
[----:B0-----:R-:W-:-:S05]  /*00b0*/  IMAD R5, R0, R7, RZ ;  /* 0x0000000700057224 */ /* 0x001fca00078e02ff */
[----:B------:R-:W-:-:S05]  /*00c0*/  LEA R5, R5, R6, 0x1 ;  /* 0x0000000605057211 */ /* 0x000fca00078e08ff */
[----:B--2---:R-:W-:-:S05]  /*00d0*/  IMAD.WIDE R2, R5, 0x4, R2 ;  /* 0x0000000405027825 */ /* 0x004fca00078e0202 */
[----:B-1----:R-:W2:Y:S01]  /*00e0*/  LDG.E R6, desc[UR4][R2.64] ;  /* 0x0000000402067981 */ /* 0x002ea2000c1e1900 */
[----:B------:R-:W-:-:S05]  /*00f0*/  IMAD.WIDE R4, R7, 0x4, R2 ;  /* 0x0000000407047825 */ /* 0x000fca00078e0202 */
[----:B------:R-:W2:Y:S01]  /*0100*/  LDG.E R7, desc[UR4][R4.64] ;  /* 0x0000000404077981 */ /* 0x000ea2000c1e1900 */
[----:B------:R-:W-:Y:S02]  /*0110*/  ISETP.NE.AND P0, PT, R0, RZ, PT ;  /* 0x000000ff0000720c */ /* 0x000fe40003f05270 */
[----:B--2---:R-:W-:-:S05]  /*0120*/  IADD3 R7, PT, PT, R6, R7, RZ ;  /* 0x0000000706077210 */ /* 0x004fca0007ffe0ff */
[----:B------:R0:W-:Y:S06]  /*0130*/  STG.E desc[UR4][R4.64], R7 ;  /* 0x0000000704007986 */ /* 0x0001ec000c101904 */
[----:B------:R-:W-:Y:S05]  /*0140*/  @P0 EXIT ;  /* 0x000000000000094d */ /* 0x000fea0003800000 */
[----:B------:R-:W-:Y:S01]  /*0150*/  STG.E desc[UR4][R2.64], RZ ;  /* 0x000000ff02007986 */ /* 0x000fe2000c101904 */
[----:B------:R-:W-:Y:S05]  /*0160*/  EXIT ;  /* 0x000000000000794d */ /* 0x000fea0003800000 */
.L_x_0:
[----:B------:R-:W-:-:S00]  /*0170*/  BRA `(.L_x_0) ;  /* 0xfffffffc00fc7947 */ /* 0x000fc0000383ffff */
[----:B------:R-:W-:-:S00]  /*0180*/  NOP ;  /* 0x0000000000007918 */ /* 0x000fc00000000000 */
[----:B------:R-:W-:-:S00]  /*0190*/  NOP ;  /* 0x0000000000007918 */ /* 0x000fc00000000000 */
[----:B------:R-:W-:-:S00]  /*01a0*/  NOP ;  /* 0x0000000000007918 */ /* 0x000fc00000000000 */
[----:B------:R-:W-:-:S00]  /*01b0*/  NOP ;  /* 0x0000000000007918 */ /* 0x000fc00000000000 */
[----:B------:R-:W-:-:S00]  /*01c0*/  NOP ;  /* 0x0000000000007918 */ /* 0x000fc00000000000 */
[----:B------:R-:W-:-:S00]  /*01d0*/  NOP ;  /* 0x0000000000007918 */ /* 0x000fc00000000000 */
[----:B------:R-:W-:-:S00]  /*01e0*/  NOP ;  /* 0x0000000000007918 */ /* 0x000fc00000000000 */
[----:B------:R-:W-:-:S00]  /*01f0*/  NOP ;  /* 0x0000000000007918 */ /* 0x000fc00000000000 */
.L_x_62:


//--------------------- .text._Z10scanReducePjiii --------------------------
	.section	.text._Z10scanReducePjiii,"ax",@progbits
	.align	128
        .global         _Z10scanReducePjiii
        .type           _Z10scanReducePjiii,@function
        .size           _Z10scanReducePjiii,(.L_x_63 - _Z10scanReducePjiii)
        .other          _Z10scanReducePjiii,@"STO_CUDA_ENTRY STV_DEFAULT"
_Z10scanReducePjiii:
.text._Z10scanReducePjiii:
        /* <DEDUP_REMOVED lines=13> */
[----:B--2---:R-:W-:-:S04]  /*00d0*/  IMAD.WIDE R2, R5, 0x4, R2 ;  /* 0x0000000405027825 */ /* 0x004fc800078e0202 */
[----:B------:R-:W-:Y:S02]  /*00e0*/  IMAD.WIDE R4, R7, 0x4, R2 ;  /* 0x0000000407047825 */ /* 0x000fe400078e0202 */
[----:B-1----:R-:W2:Y:S04]  /*00f0*/  LDG.E R2, desc[UR4][R2.64] ;  /* 0x0000000402027981 */ /* 0x002ea8000c1e1900 */
[----:B------:R-:W2:Y:S02]  /*0100*/  LDG.E R7, desc[UR4][R4.64] ;  /* 0x0000000404077981 */ /* 0x000ea4000c1e1900 */
[----:B--2---:R-:W-:-:S05]  /*0110*/  IADD3 R7, PT, PT, R2, R7, RZ ;  /* 0x0000000702077210 */ /* 0x004fca0007ffe0ff */
[----:B------:R-:W-:Y:S01]  /*0120*/  STG.E desc[UR4][R4.64], R7 ;  /* 0x0000000704007986 */ /* 0x000fe2000c101904 */
[----:B------:R-:W-:Y:S05]  /*0130*/  EXIT ;  /* 0x000000000000794d */ /* 0x000fea0003800000 */
.L_x_1:
        /* <DEDUP_REMOVED lines=12> */
.L_x_63:


//--------------------- .text._Z9histogramPKfmmffmPj --------------------------
	.section	.text._Z9histogramPKfmmffmPj,"ax",@progbits
	.align	128
        .global         _Z9histogramPKfmmffmPj
        .type           _Z9histogramPKfmmffmPj,@function
        .size           _Z9histogramPKfmmffmPj,(.L_x_61 - _Z9histogramPKfmmffmPj)
        .other          _Z9histogramPKfmmffmPj,@"STO_CUDA_ENTRY STV_DEFAULT"
_Z9histogramPKfmmffmPj:
.text._Z9histogramPKfmmffmPj:
[----:B------:R-:W-:Y:S01]  /*0000*/  LDC R1, c[0x0][0x37c] ;  /* 0x0000df00ff017b82 */ /* 0x000fe20000000800 */
[----:B------:R-:W0:Y:S01]  /*0010*/  S2R R0, SR_TID.X ;  /* 0x0000000000007919 */ /* 0x000e220000002100 */
[----:B------:R-:W0:Y:S01]  /*0020*/  LDCU UR4, c[0x0][0x360] ;  /* 0x00006c00ff0477ac */ /* 0x000e220008000800 */
[----:B------:R-:W0:Y:S01]  /*0030*/  S2R R3, SR_CTAID.X ;  /* 0x0000000000037919 */ /* 0x000e220000002500 */
[----:B------:R-:W1:Y:S01]  /*0040*/  LDCU.64 UR6, c[0x0][0x390] ;  /* 0x00007200ff0677ac */ /* 0x000e620008000a00 */
[----:B0-----:R-:W-:-:S05]  /*0050*/  IMAD R0, R3, UR4, R0 ;  /* 0x0000000403007c24 */ /* 0x001fca000f8e0200 */
[----:B-1----:R-:W-:Y:S02]  /*0060*/  ISETP.GT.U32.AND P0, PT, R0, UR6, PT ;  /* 0x0000000600007c0c */ /* 0x002fe4000bf04070 */
[----:B------:R-:W-:-:S04]  /*0070*/  SHF.R.S32.HI R2, RZ, 0x1f, R0 ;  /* 0x0000001fff027819 */ /* 0x000fc80000011400 */
[----:B------:R-:W-:-:S13]  /*0080*/  ISETP.GT.U32.AND.EX P0, PT, R2, UR7, PT, P0 ;  /* 0x0000000702007c0c */ /* 0x000fda000bf04100 */
[----:B------:R-:W-:Y:S05]  /*0090*/  @P0 EXIT ;  /* 0x000000000000094d */ /* 0x000fea0003800000 */
[----:B------:R-:W0:Y:S02]  /*00a0*/  LDC R9, c[0x0][0x388] ;  /* 0x0000e200ff097b82 */ /* 0x000e240000000800 */
[CC--:B0-----:R-:W-:Y:S02]  /*00b0*/  IMAD R2, R0.reuse, R9.reuse, R9 ;  /* 0x0000000900027224 */ /* 0x0c1fe400078e0209 */
[----:B------:R-:W-:-:S05]  /*00c0*/  IMAD R11, R0, R9, RZ ;  /* 0x00000009000b7224 */ /* 0x000fca00078e02ff */
[----:B------:R-:W-:-:S13]  /*00d0*/  ISETP.GE.U32.AND P0, PT, R11, R2, PT ;  /* 0x000000020b00720c */ /* 0x000fda0003f06070 */
[----:B------:R-:W-:Y:S05]  /*00e0*/  @P0 EXIT ;  /* 0x000000000000094d */ /* 0x000fea0003800000 */
[----:B------:R-:W0:Y:S01]  /*00f0*/  LDCU.64 UR8, c[0x0][0x3a0] ;  /* 0x00007400ff0877ac */ /* 0x000e220008000a00 */
[----:B------:R-:W1:Y:S01]  /*0100*/  LDC R0, c[0x0][0x39c] ;  /* 0x0000e700ff007b82 */ /* 0x000e620000000800 */
[C---:B------:R-:W-:Y:S01]  /*0110*/  IADD3 R2, PT, PT, R9.reuse, -0x1, RZ ;  /* 0xffffffff09027810 */ /* 0x040fe20007ffe0ff */
[----:B------:R-:W2:Y:S01]  /*0120*/  LDCU UR4, c[0x0][0x3a0] ;  /* 0x00007400ff0477ac */ /* 0x000ea20008000800 */
[----:B------:R-:W-:Y:S02]  /*0130*/  LOP3.LUT R19, R9, 0x7, RZ, 0xc0, !PT ;  /* 0x0000000709137812 */ /* 0x000fe400078ec0ff */
[----:B------:R-:W-:Y:S01]  /*0140*/  ISETP.GE.U32.AND P0, PT, R2, 0x7, PT ;  /* 0x000000070200780c */ /* 0x000fe20003f06070 */
[----:B------:R-:W3:Y:S01]  /*0150*/  LDCU.64 UR6, c[0x0][0x358] ;  /* 0x00006b00ff0677ac */ /* 0x000ee20008000a00 */
[----:B0-----:R-:W0:Y:S01]  /*0160*/  I2F.U64 R10, UR8 ;  /* 0x00000008000a7d12 */ /* 0x001e220008301000 */
[----:B--2---:R-:W-:-:S10]  /*0170*/  UIADD3 UR4, UPT, UPT, UR4, -0x1, URZ ;  /* 0xffffffff04047890 */ /* 0x004fd4000fffe0ff */
[----:B------:R-:W-:Y:S05]  /*0180*/  @!P0 BRA `(.L_x_2) ;  /* 0x0000000c003c8947 */ /* 0x000fea0003800000 */
[----:B------:R-:W2:Y:S01]  /*0190*/  LDC.64 R2, c[0x0][0x380] ;  /* 0x0000e000ff027b82 */ /* 0x000ea20000000a00 */
[----:B------:R-:W-:Y:S01]  /*01a0*/  LOP3.LUT R12, R9, 0xfffffff8, RZ, 0xc0, !PT ;  /* 0xfffffff8090c7812 */ /* 0x000fe200078ec0ff */
[----:B------:R-:W4:Y:S03]  /*01b0*/  LDCU.64 UR8, c[0x0][0x3a0] ;  /* 0x00007400ff0877ac */ /* 0x000f260008000a00 */
[----:B------:R-:W-:-:S03]  /*01c0*/  IADD3 R12, PT, PT, -R12, RZ, RZ ;  /* 0x000000ff0c0c7210 */ /* 0x000fc60007ffe1ff */
[----:B------:R-:W0:Y:S08]  /*01d0*/  LDC.64 R4, c[0x0][0x3a8] ;  /* 0x0000ea00ff047b82 */ /* 0x000e300000000a00 */
[----:B------:R-:W0:Y:S01]  /*01e0*/  LDC.64 R6, c[0x0][0x398] ;  /* 0x0000e600ff067b82 */ /* 0x000e220000000a00 */
[----:B--2---:R-:W-:-:S03]  /*01f0*/  IMAD.WIDE.U32 R2, R11, 0x4, R2 ;  /* 0x000000040b027825 */ /* 0x004fc600078e0002 */
[----:B------:R-:W-:-:S05]  /*0200*/  IADD3 R8, P0, PT, R2, 0x10, RZ ;  /* 0x0000001002087810 */ /* 0x000fca0007f1e0ff */
[----:B----4-:R-:W-:-:S08]  /*0210*/  IMAD.X R9, RZ, RZ, R3, P0 ;  /* 0x000000ffff097224 */ /* 0x010fd000000e0603 */
.L_x_19:
[----:B--23--:R-:W2:Y:S01]  /*0220*/  LDG.E R3, desc[UR6][R8.64+-0x10] ;  /* 0xfffff00608037981 */ /* 0x00cea2000c1e1900 */
[----:B0-----:R-:W0:Y:S01]  /*0230*/  MUFU.RCP R2, R7 ;  /* 0x0000000700027308 */ /* 0x001e220000001000 */
[----:B------:R-:W-:Y:S01]  /*0240*/  BSSY.RECONVERGENT B2, `(.L_x_3) ;  /* 0x000000c000027945 */ /* 0x000fe20003800200 */
[----:B0-----:R-:W-:-:S04]  /*0250*/  FFMA R13, R2, -R7, 1 ;  /* 0x3f800000020d7423 */ /* 0x001fc80000000807 */
[----:B------:R-:W-:Y:S01]  /*0260*/  FFMA R2, R2, R13, R2 ;  /* 0x0000000d02027223 */ /* 0x000fe20000000002 */
[----:B--2---:R-:W-:-:S04]  /*0270*/  FADD R3, R3, -R6 ;  /* 0x8000000603037221 */ /* 0x004fc80000000000 */
[----:B------:R-:W0:Y:S01]  /*0280*/  FCHK P0, R3, R7 ;  /* 0x0000000703007302 */ /* 0x000e220000000000 */
[----:B------:R-:W-:-:S04]  /*0290*/  FFMA R14, R3, R2, RZ ;  /* 0x00000002030e7223 */ /* 0x000fc800000000ff */
[----:B------:R-:W-:-:S04]  /*02a0*/  FFMA R13, R14, -R7, R3 ;  /* 0x800000070e0d7223 */ /* 0x000fc80000000003 */
[----:B------:R-:W-:Y:S01]  /*02b0*/  FFMA R13, R2, R13, R14 ;  /* 0x0000000d020d7223 */ /* 0x000fe2000000000e */
[----:B0-----:R-:W-:Y:S06]  /*02c0*/  @!P0 BRA `(.L_x_4) ;  /* 0x00000000000c8947 */ /* 0x001fec0003800000 */
[----:B------:R-:W-:-:S07]  /*02d0*/  MOV R14, 0x2f0 ;  /* 0x000002f0000e7802 */ /* 0x000fce0000000f00 */
[----:B-1----:R-:W-:Y:S05]  /*02e0*/  CALL.REL.NOINC `($__internal_0_$__cuda_sm3x_div_rn_noftz_f32_slowpath) ;  /* 0x0000001800347944 */ /* 0x002fea0003c00000 */
[----:B------:R-:W-:-:S07]  /*02f0*/  IMAD.MOV.U32 R13, RZ, RZ, R3 ;  /* 0x000000ffff0d7224 */ /* 0x000fce00078e0003 */
.L_x_4:
[----:B------:R-:W-:Y:S05]  /*0300*/  BSYNC.RECONVERGENT B2 ;  /* 0x0000000000027941 */ /* 0x000fea0003800200 */
.L_x_3:
[----:B------:R-:W-:Y:S01]  /*0310*/  FMUL R13, R10, R13 ;  /* 0x0000000d0a0d7220 */ /* 0x000fe20000400000 */
[----:B------:R-:W-:-:S05]  /*0320*/  HFMA2 R17, -RZ, RZ, 0, 5.9604644775390625e-08 ;  /* 0x00000001ff117431 */ /* 0x000fca00000001ff */
[----:B------:R-:W0:Y:S02]  /*0330*/  F2I.TRUNC.NTZ R13, R13 ;  /* 0x0000000d000d7305 */ /* 0x000e24000020f100 */
[----:B0-----:R-:W-:Y:S02]  /*0340*/  ISETP.GE.U32.AND P0, PT, R13, UR8, PT ;  /* 0x000000080d007c0c */ /* 0x001fe4000bf06070 */
[----:B------:R-:W-:-:S04]  /*0350*/  SHF.R.S32.HI R2, RZ, 0x1f, R13 ;  /* 0x0000001fff027819 */ /* 0x000fc8000001140d */
[----:B------:R-:W-:-:S04]  /*0360*/  ISETP.GE.U32.AND.EX P0, PT, R2, UR9, PT, P0 ;  /* 0x0000000902007c0c */ /* 0x000fc8000bf06100 */
[----:B------:R-:W-:-:S05]  /*0370*/  SEL R15, R13, UR4, !P0 ;  /* 0x000000040d0f7c07 */ /* 0x000fca000c000000 */
[----:B------:R-:W-:-:S05]  /*0380*/  IMAD.WIDE R14, R15, 0x4, R4 ;  /* 0x000000040f0e7825 */ /* 0x000fca00078e0204 */
[----:B------:R0:W-:Y:S04]  /*0390*/  REDG.E.ADD.STRONG.GPU desc[UR6][R14.64], R17 ;  /* 0x000000110e00798e */ /* 0x0001e8000c12e106 */
[----:B------:R-:W2:Y:S01]  /*03a0*/  LDG.E R3, desc[UR6][R8.64+-0xc] ;  /* 0xfffff40608037981 */ /* 0x000ea2000c1e1900 */
[----:B------:R-:W3:Y:S01]  /*03b0*/  MUFU.RCP R2, R7 ;  /* 0x0000000700027308 */ /* 0x000ee20000001000 */
[----:B------:R-:W-:Y:S01]  /*03c0*/  BSSY.RECONVERGENT B2, `(.L_x_5) ;  /* 0x000000c000027945 */ /* 0x000fe20003800200 */
[----:B---3--:R-:W-:-:S04]  /*03d0*/  FFMA R21, R2, -R7, 1 ;  /* 0x3f80000002157423 */ /* 0x008fc80000000807 */
[----:B------:R-:W-:Y:S01]  /*03e0*/  FFMA R2, R2, R21, R2 ;  /* 0x0000001502027223 */ /* 0x000fe20000000002 */
[----:B--2---:R-:W-:-:S04]  /*03f0*/  FADD R18, R3, -R6 ;  /* 0x8000000603127221 */ /* 0x004fc80000000000 */
[----:B------:R-:W2:Y:S01]  /*0400*/  FCHK P0, R18, R7 ;  /* 0x0000000712007302 */ /* 0x000ea20000000000 */
[----:B------:R-:W-:-:S04]  /*0410*/  FFMA R3, R2, R18, RZ ;  /* 0x0000001202037223 */ /* 0x000fc800000000ff */
[----:B------:R-:W-:-:S04]  /*0420*/  FFMA R16, R3, -R7, R18 ;  /* 0x8000000703107223 */ /* 0x000fc80000000012 */
[----:B------:R-:W-:Y:S01]  /*0430*/  FFMA R3, R2, R16, R3 ;  /* 0x0000001002037223 */ /* 0x000fe20000000003 */
[----:B0-2---:R-:W-:Y:S06]  /*0440*/  @!P0 BRA `(.L_x_6) ;  /* 0x00000000000c8947 */ /* 0x005fec0003800000 */
[----:B------:R-:W-:Y:S01]  /*0450*/  IMAD.MOV.U32 R3, RZ, RZ, R18 ;  /* 0x000000ffff037224 */ /* 0x000fe200078e0012 */
[----:B------:R-:W-:-:S07]  /*0460*/  MOV R14, 0x480 ;  /* 0x00000480000e7802 */ /* 0x000fce0000000f00 */
[----:B-1----:R-:W-:Y:S05]  /*0470*/  CALL.REL.NOINC `($__internal_0_$__cuda_sm3x_div_rn_noftz_f32_slowpath) ;  /* 0x0000001400d07944 */ /* 0x002fea0003c00000 */
.L_x_6:
[----:B------:R-:W-:Y:S05]  /*0480*/  BSYNC.RECONVERGENT B2 ;  /* 0x0000000000027941 */ /* 0x000fea0003800200 */
.L_x_5:
[----:B------:R-:W-:Y:S01]  /*0490*/  FMUL R3, R10, R3 ;  /* 0x000000030a037220 */ /* 0x000fe20000400000 */
[----:B------:R-:W-:-:S05]  /*04a0*/  MOV R17, 0x1 ;  /* 0x0000000100117802 */ /* 0x000fca0000000f00 */
        /* <DEDUP_REMOVED lines=21> */
.L_x_8:
[----:B------:R-:W-:Y:S05]  /*0600*/  BSYNC.RECONVERGENT B2 ;  /* 0x0000000000027941 */ /* 0x000fea0003800200 */
.L_x_7:
        /* <DEDUP_REMOVED lines=23> */
.L_x_10:
[----:B------:R-:W-:Y:S05]  /*0780*/  BSYNC.RECONVERGENT B2 ;  /* 0x0000000000027941 */ /* 0x000fea0003800200 */
.L_x_9:
        /* <DEDUP_REMOVED lines=23> */
.L_x_12:
[----:B------:R-:W-:Y:S05]  /*0900*/  BSYNC.RECONVERGENT B2 ;  /* 0x0000000000027941 */ /* 0x000fea0003800200 */
.L_x_11:
        /* <DEDUP_REMOVED lines=23> */
.L_x_14:
[----:B------:R-:W-:Y:S05]  /*0a80*/  BSYNC.RECONVERGENT B2 ;  /* 0x0000000000027941 */ /* 0x000fea0003800200 */
.L_x_13:
        /* <DEDUP_REMOVED lines=23> */
.L_x_16:
[----:B------:R-:W-:Y:S05]  /*0c00*/  BSYNC.RECONVERGENT B2 ;  /* 0x0000000000027941 */ /* 0x000fea0003800200 */
.L_x_15:
        /* <DEDUP_REMOVED lines=23> */
.L_x_18:
[----:B------:R-:W-:Y:S05]  /*0d80*/  BSYNC.RECONVERGENT B2 ;  /* 0x0000000000027941 */ /* 0x000fea0003800200 */
.L_x_17:
[----:B------:R-:W-:Y:S01]  /*0d90*/  FMUL R13, R10, R3 ;  /* 0x000000030a0d7220 */ /* 0x000fe20000400000 */
[----:B------:R-:W-:-:S05]  /*0da0*/  MOV R15, 0x1 ;  /* 0x00000001000f7802 */ /* 0x000fca0000000f00 */
[----:B------:R-:W0:Y:S01]  /*0db0*/  F2I.TRUNC.NTZ R13, R13 ;  /* 0x0000000d000d7305 */ /* 0x000e22000020f100 */
[----:B------:R-:W-:Y:S01]  /*0dc0*/  VIADD R12, R12, 0x8 ;  /* 0x000000080c0c7836 */ /* 0x000fe20000000000 */
[----:B0-----:R-:W-:Y:S02]  /*0dd0*/  ISETP.GE.U32.AND P0, PT, R13, UR8, PT ;  /* 0x000000080d007c0c */ /* 0x001fe4000bf06070 */
[----:B------:R-:W-:-:S04]  /*0de0*/  SHF.R.S32.HI R2, RZ, 0x1f, R13 ;  /* 0x0000001fff027819 */ /* 0x000fc8000001140d */
[----:B------:R-:W-:-:S04]  /*0df0*/  ISETP.GE.U32.AND.EX P0, PT, R2, UR9, PT, P0 ;  /* 0x0000000902007c0c */ /* 0x000fc8000bf06100 */
[----:B------:R-:W-:Y:S02]  /*0e00*/  SEL R3, R13, UR4, !P0 ;  /* 0x000000040d037c07 */ /* 0x000fe4000c000000 */
[----:B------:R-:W-:-:S03]  /*0e10*/  ISETP.NE.AND P0, PT, R12, RZ, PT ;  /* 0x000000ff0c00720c */ /* 0x000fc60003f05270 */
[----:B------:R-:W-:Y:S01]  /*0e20*/  IMAD.WIDE R2, R3, 0x4, R4 ;  /* 0x0000000403027825 */ /* 0x000fe200078e0204 */
[----:B------:R-:W-:-:S04]  /*0e30*/  IADD3 R8, P1, PT, R8, 0x20, RZ ;  /* 0x0000002008087810 */ /* 0x000fc80007f3e0ff */
[----:B------:R2:W-:Y:S01]  /*0e40*/  REDG.E.ADD.STRONG.GPU desc[UR6][R2.64], R15 ;  /* 0x0000000f0200798e */ /* 0x0005e2000c12e106 */
[----:B------:R-:W-:Y:S01]  /*0e50*/  IADD3.X R9, PT, PT, RZ, R9, RZ, P1, !PT ;  /* 0x00000009ff097210 */ /* 0x000fe20000ffe4ff */
[----:B------:R-:W-:-:S03]  /*0e60*/  VIADD R11, R11, 0x8 ;  /* 0x000000080b0b7836 */ /* 0x000fc60000000000 */
[----:B------:R-:W-:Y:S05]  /*0e70*/  @P0 BRA `(.L_x_19) ;  /* 0xfffffff000e80947 */ /* 0x000fea000383ffff */
.L_x_2:
[----:B------:R-:W-:-:S13]  /*0e80*/  ISETP.NE.AND P0, PT, R19, RZ, PT ;  /* 0x000000ff1300720c */ /* 0x000fda0003f05270 */
[----:B---3--:R-:W-:Y:S05]  /*0e90*/  @!P0 EXIT ;  /* 0x000000000000894d */ /* 0x008fea0003800000 */
[----:B------:R-:W3:Y:S01]  /*0ea0*/  LDCU UR5, c[0x0][0x388] ;  /* 0x00007100ff0577ac */ /* 0x000ee20008000800 */
[----:B------:R-:W-:Y:S01]  /*0eb0*/  ISETP.GE.U32.AND P0, PT, R19, 0x4, PT ;  /* 0x000000041300780c */ /* 0x000fe20003f06070 */
[----:B---3--:R-:W-:-:S12]  /*0ec0*/  ULOP3.LUT UR5, UR5, 0x3, URZ, 0xc0, !UPT ;  /* 0x0000000305057892 */ /* 0x008fd8000f8ec0ff */
[----:B------:R-:W-:Y:S05]  /*0ed0*/  @!P0 BRA `(.L_x_20) ;  /* 0x0000000400bc8947 */ /* 0x000fea0003800000 */
[----:B------:R-:W3:Y:S08]  /*0ee0*/  LDC.64 R4, c[0x0][0x380] ;  /* 0x0000e000ff047b82 */ /* 0x000ef00000000a00 */
[----:B------:R-:W4:Y:S01]  /*0ef0*/  LDC.64 R8, c[0x0][0x398] ;  /* 0x0000e600ff087b82 */ /* 0x000f220000000a00 */
[----:B---3--:R-:W-:-:S05]  /*0f00*/  IMAD.WIDE.U32 R4, R11, 0x4, R4 ;  /* 0x000000040b047825 */ /* 0x008fca00078e0004 */
[----:B--2---:R-:W2:Y:S01]  /*0f10*/  LDG.E R3, desc[UR6][R4.64] ;  /* 0x0000000604037981 */ /* 0x004ea2000c1e1900 */
[----:B------:R-:W-:Y:S01]  /*0f20*/  BSSY.RECONVERGENT B2, `(.L_x_21) ;  /* 0x000000d000027945 */ /* 0x000fe20003800200 */
[----:B----4-:R-:W3:Y:S02]  /*0f30*/  MUFU.RCP R2, R9 ;  /* 0x0000000900027308 */ /* 0x010ee40000001000 */
[----:B---3--:R-:W-:-:S04]  /*0f40*/  FFMA R7, R2, -R9, 1 ;  /* 0x3f80000002077423 */ /* 0x008fc80000000809 */
[----:B------:R-:W-:Y:S01]  /*0f50*/  FFMA R2, R2, R7, R2 ;  /* 0x0000000702027223 */ /* 0x000fe20000000002 */
[----:B--2---:R-:W-:-:S04]  /*0f60*/  FADD R8, R3, -R8 ;  /* 0x8000000803087221 */ /* 0x004fc80000000000 */
[----:B------:R-:W2:Y:S01]  /*0f70*/  FCHK P0, R8, R9 ;  /* 0x0000000908007302 */ /* 0x000ea20000000000 */
[----:B------:R-:W-:-:S04]  /*0f80*/  FFMA R3, R2, R8, RZ ;  /* 0x0000000802037223 */ /* 0x000fc800000000ff */
[----:B------:R-:W-:-:S04]  /*0f90*/  FFMA R6, R3, -R9, R8 ;  /* 0x8000000903067223 */ /* 0x000fc80000000008 */
[----:B------:R-:W-:Y:S01]  /*0fa0*/  FFMA R3, R2, R6, R3 ;  /* 0x0000000602037223 */ /* 0x000fe20000000003 */
[----:B--2---:R-:W-:Y:S06]  /*0fb0*/  @!P0 BRA `(.L_x_22) ;  /* 0x00000000000c8947 */ /* 0x004fec0003800000 */
[----:B------:R-:W-:Y:S02]  /*0fc0*/  MOV R3, R8 ;  /* 0x0000000800037202 */ /* 0x000fe40000000f00 */
[----:B------:R-:W-:-:S07]  /*0fd0*/  MOV R14, 0xff0 ;  /* 0x00000ff0000e7802 */ /* 0x000fce0000000f00 */
[----:B01----:R-:W-:Y:S05]  /*0fe0*/  CALL.REL.NOINC `($__internal_0_$__cuda_sm3x_div_rn_noftz_f32_slowpath) ;  /* 0x0000000800f47944 */ /* 0x003fea0003c00000 */
.L_x_22:
[----:B------:R-:W-:Y:S05]  /*0ff0*/  BSYNC.RECONVERGENT B2 ;  /* 0x0000000000027941 */ /* 0x000fea0003800200 */
.L_x_21:
[----:B0-----:R-:W-:Y:S01]  /*1000*/  FMUL R3, R10, R3 ;  /* 0x000000030a037220 */ /* 0x001fe20000400000 */
[----:B------:R-:W0:Y:S01]  /*1010*/  LDCU.64 UR8, c[0x0][0x3a0] ;  /* 0x00007400ff0877ac */ /* 0x000e220008000a00 */
[----:B------:R-:W2:Y:S01]  /*1020*/  LDC.64 R6, c[0x0][0x3a8] ;  /* 0x0000ea00ff067b82 */ /* 0x000ea20000000a00 */
[----:B------:R-:W-:-:S03]  /*1030*/  IMAD.MOV.U32 R13, RZ, RZ, 0x1 ;  /* 0x00000001ff0d7424 */ /* 0x000fc600078e00ff */
[----:B------:R-:W0:Y:S04]  /*1040*/  F2I.TRUNC.NTZ R3, R3 ;  /* 0x0000000300037305 */ /* 0x000e28000020f100 */
[----:B------:R-:W3:Y:S01]  /*1050*/  LDC.64 R14, c[0x0][0x398] ;  /* 0x0000e600ff0e7b82 */ /* 0x000ee20000000a00 */
[----:B0-----:R-:W-:Y:S02]  /*1060*/  ISETP.GE.U32.AND P0, PT, R3, UR8, PT ;  /* 0x0000000803007c0c */ /* 0x001fe4000bf06070 */
[----:B------:R-:W-:-:S04]  /*1070*/  SHF.R.S32.HI R2, RZ, 0x1f, R3 ;  /* 0x0000001fff027819 */ /* 0x000fc80000011403 */
[----:B------:R-:W-:-:S04]  /*1080*/  ISETP.GE.U32.AND.EX P0, PT, R2, UR9, PT, P0 ;  /* 0x0000000902007c0c */ /* 0x000fc8000bf06100 */
[----:B------:R-:W-:-:S05]  /*1090*/  SEL R9, R3, UR4, !P0 ;  /* 0x0000000403097c07 */ /* 0x000fca000c000000 */
[----:B--2---:R-:W-:-:S05]  /*10a0*/  IMAD.WIDE R6, R9, 0x4, R6 ;  /* 0x0000000409067825 */ /* 0x004fca00078e0206 */
[----:B------:R0:W-:Y:S04]  /*10b0*/  REDG.E.ADD.STRONG.GPU desc[UR6][R6.64], R13 ;  /* 0x0000000d0600798e */ /* 0x0001e8000c12e106 */
[----:B------:R-:W2:Y:S01]  /*10c0*/  LDG.E R9, desc[UR6][R4.64+0x4] ;  /* 0x0000040604097981 */ /* 0x000ea2000c1e1900 */
[----:B---3--:R-:W3:Y:S01]  /*10d0*/  MUFU.RCP R2, R15 ;  /* 0x0000000f00027308 */ /* 0x008ee20000001000 */
        /* <DEDUP_REMOVED lines=9> */
[----:B------:R-:W-:Y:S02]  /*1170*/  MOV R3, R12 ;  /* 0x0000000c00037202 */ /* 0x000fe40000000f00 */
[----:B------:R-:W-:-:S07]  /*1180*/  MOV R14, 0x11a0 ;  /* 0x000011a0000e7802 */ /* 0x000fce0000000f00 */
[----:B-1----:R-:W-:Y:S05]  /*1190*/  CALL.REL.NOINC `($__internal_0_$__cuda_sm3x_div_rn_noftz_f32_slowpath) ;  /* 0x0000000800887944 */ /* 0x002fea0003c00000 */
.L_x_24:
[----:B------:R-:W-:Y:S05]  /*11a0*/  BSYNC.RECONVERGENT B2 ;  /* 0x0000000000027941 */ /* 0x000fea0003800200 */
.L_x_23:
[----:B------:R-:W-:Y:S01]  /*11b0*/  FMUL R3, R10, R3 ;  /* 0x000000030a037220 */ /* 0x000fe20000400000 */
        /* <DEDUP_REMOVED lines=25> */
.L_x_26:
[----:B------:R-:W-:Y:S05]  /*1350*/  BSYNC.RECONVERGENT B2 ;  /* 0x0000000000027941 */ /* 0x000fea0003800200 */
.L_x_25:
[----:B------:R-:W-:Y:S01]  /*1360*/  FMUL R3, R10, R3 ;  /* 0x000000030a037220 */ /* 0x000fe20000400000 */
[----:B------:R-:W0:Y:S01]  /*1370*/  LDCU.64 UR8, c[0x0][0x3a0] ;  /* 0x00007400ff0877ac */ /* 0x000e220008000a00 */
[----:B------:R-:W2:Y:S01]  /*1380*/  LDC.64 R6, c[0x0][0x3a8] ;  /* 0x0000ea00ff067b82 */ /* 0x000ea20000000a00 */
[----:B------:R-:W-:-:S03]  /*1390*/  IMAD.MOV.U32 R13, RZ, RZ, 0x1 ;  /* 0x00000001ff0d7424 */ /* 0x000fc600078e00ff */
[----:B------:R-:W0:Y:S02]  /*13a0*/  F2I.TRUNC.NTZ R3, R3 ;  /* 0x0000000300037305 */ /* 0x000e24000020f100 */
[----:B0-----:R-:W-:Y:S02]  /*13b0*/  ISETP.GE.U32.AND P0, PT, R3, UR8, PT ;  /* 0x0000000803007c0c */ /* 0x001fe4000bf06070 */
[----:B------:R-:W-:-:S04]  /*13c0*/  SHF.R.S32.HI R2, RZ, 0x1f, R3 ;  /* 0x0000001fff027819 */ /* 0x000fc80000011403 */
[----:B------:R-:W-:-:S04]  /*13d0*/  ISETP.GE.U32.AND.EX P0, PT, R2, UR9, PT, P0 ;  /* 0x0000000902007c0c */ /* 0x000fc8000bf06100 */
[----:B------:R-:W-:-:S05]  /*13e0*/  SEL R9, R3, UR4, !P0 ;  /* 0x0000000403097c07 */ /* 0x000fca000c000000 */
[----:B--2---:R-:W-:Y:S02]  /*13f0*/  IMAD.WIDE R6, R9, 0x4, R6 ;  /* 0x0000000409067825 */ /* 0x004fe400078e0206 */
[----:B------:R-:W0:Y:S03]  /*1400*/  LDC.64 R8, c[0x0][0x398] ;  /* 0x0000e600ff087b82 */ /* 0x000e260000000a00 */
[----:B------:R2:W-:Y:S04]  /*1410*/  REDG.E.ADD.STRONG.GPU desc[UR6][R6.64], R13 ;  /* 0x0000000d0600798e */ /* 0x0005e8000c12e106 */
[----:B------:R-:W3:Y:S01]  /*1420*/  LDG.E R5, desc[UR6][R4.64+0xc] ;  /* 0x00000c0604057981 */ /* 0x000ee2000c1e1900 */
[----:B------:R-:W-:Y:S01]  /*1430*/  BSSY.RECONVERGENT B2, `(.L_x_27) ;  /* 0x000000d000027945 */ /* 0x000fe20003800200 */
[----:B0-----:R-:W0:Y:S02]  /*1440*/  MUFU.RCP R2, R9 ;  /* 0x0000000900027308 */ /* 0x001e240000001000 */
[----:B0-----:R-:W-:-:S04]  /*1450*/  FFMA R3, R2, -R9, 1 ;  /* 0x3f80000002037423 */ /* 0x001fc80000000809 */
[----:B------:R-:W-:Y:S01]  /*1460*/  FFMA R2, R2, R3, R2 ;  /* 0x0000000302027223 */ /* 0x000fe20000000002 */
[----:B---3--:R-:W-:-:S04]  /*1470*/  FADD R12, R5, -R8 ;  /* 0x80000008050c7221 */ /* 0x008fc80000000000 */
[----:B------:R-:W0:Y:S01]  /*1480*/  FCHK P0, R12, R9 ;  /* 0x000000090c007302 */ /* 0x000e220000000000 */
[----:B------:R-:W-:-:S04]  /*1490*/  FFMA R3, R2, R12, RZ ;  /* 0x0000000c02037223 */ /* 0x000fc800000000ff */
[----:B------:R-:W-:-:S04]  /*14a0*/  FFMA R8, R3, -R9, R12 ;  /* 0x8000000903087223 */ /* 0x000fc8000000000c */
[----:B------:R-:W-:Y:S01]  /*14b0*/  FFMA R3, R2, R8, R3 ;  /* 0x0000000802037223 */ /* 0x000fe20000000003 */
[----:B0-2---:R-:W-:Y:S06]  /*14c0*/  @!P0 BRA `(.L_x_28) ;  /* 0x00000000000c8947 */ /* 0x005fec0003800000 */
[----:B------:R-:W-:Y:S02]  /*14d0*/  MOV R3, R12 ;  /* 0x0000000c00037202 */ /* 0x000fe40000000f00 */
[----:B------:R-:W-:-:S07]  /*14e0*/  MOV R14, 0x1500 ;  /* 0x00001500000e7802 */ /* 0x000fce0000000f00 */
[----:B-1----:R-:W-:Y:S05]  /*14f0*/  CALL.REL.NOINC `($__internal_0_$__cuda_sm3x_div_rn_noftz_f32_slowpath) ;  /* 0x0000000400b07944 */ /* 0x002fea0003c00000 */
.L_x_28:
[----:B------:R-:W-:Y:S05]  /*1500*/  BSYNC.RECONVERGENT B2 ;  /* 0x0000000000027941 */ /* 0x000fea0003800200 */
.L_x_27:
        /* <DEDUP_REMOVED lines=9> */
[----:B--2---:R-:W-:-:S05]  /*15a0*/  IMAD.WIDE R2, R5, 0x4, R2 ;  /* 0x0000000405027825 */ /* 0x004fca00078e0202 */
[----:B------:R3:W-:Y:S01]  /*15b0*/  REDG.E.ADD.STRONG.GPU desc[UR6][R2.64], R7 ;  /* 0x000000070200798e */ /* 0x0007e2000c12e106 */
[----:B------:R-:W-:-:S07]  /*15c0*/  IADD3 R11, PT, PT, R11, 0x4, RZ ;  /* 0x000000040b0b7810 */ /* 0x000fce0007ffe0ff */
.L_x_20:
[----:B------:R-:W-:-:S13]  /*15d0*/  ISETP.NE.AND P0, PT, RZ, UR5, PT ;  /* 0x00000005ff007c0c */ /* 0x000fda000bf05270 */
[----:B------:R-:W-:Y:S05]  /*15e0*/  @!P0 EXIT ;  /* 0x000000000000894d */ /* 0x000fea0003800000 */
[----:B------:R-:W-:-:S09]  /*15f0*/  UISETP.NE.AND UP0, UPT, UR5, 0x1, UPT ;  /* 0x000000010500788c */ /* 0x000fd2000bf05270 */
[----:B------:R-:W-:Y:S05]  /*1600*/  BRA.U !UP0, `(.L_x_29) ;  /* 0x0000000108e47547 */ /* 0x000fea000b800000 */
[----:B------:R-:W4:Y:S08]  /*1610*/  LDC.64 R4, c[0x0][0x380] ;  /* 0x0000e000ff047b82 */ /* 0x000f300000000a00 */
[----:B------:R-:W5:Y:S01]  /*1620*/  LDC.64 R8, c[0x0][0x398] ;  /* 0x0000e600ff087b82 */ /* 0x000f620000000a00 */
[----:B----4-:R-:W-:-:S05]  /*1630*/  IMAD.WIDE.U32 R4, R11, 0x4, R4 ;  /* 0x000000040b047825 */ /* 0x010fca00078e0004 */
[----:B--23--:R-:W2:Y:S01]  /*1640*/  LDG.E R3, desc[UR6][R4.64] ;  /* 0x0000000604037981 */ /* 0x00cea2000c1e1900 */
[----:B------:R-:W-:Y:S01]  /*1650*/  BSSY.RECONVERGENT B2, `(.L_x_30) ;  /* 0x000000d000027945 */ /* 0x000fe20003800200 */
[----:B-----5:R-:W3:Y:S02]  /*1660*/  MUFU.RCP R2, R9 ;  /* 0x0000000900027308 */ /* 0x020ee40000001000 */
        /* <DEDUP_REMOVED lines=8> */
[----:B------:R-:W-:Y:S01]  /*16f0*/  IMAD.MOV.U32 R3, RZ, RZ, R8 ;  /* 0x000000ffff037224 */ /* 0x000fe200078e0008 */
[----:B------:R-:W-:-:S07]  /*1700*/  MOV R14, 0x1720 ;  /* 0x00001720000e7802 */ /* 0x000fce0000000f00 */
[----:B01----:R-:W-:Y:S05]  /*1710*/  CALL.REL.NOINC `($__internal_0_$__cuda_sm3x_div_rn_noftz_f32_slowpath) ;  /* 0x0000000400287944 */ /* 0x003fea0003c00000 */
.L_x_31:
[----:B------:R-:W-:Y:S05]  /*1720*/  BSYNC.RECONVERGENT B2 ;  /* 0x0000000000027941 */ /* 0x000fea0003800200 */
.L_x_30:
[----:B0-----:R-:W-:Y:S01]  /*1730*/  FMUL R3, R10, R3 ;  /* 0x000000030a037220 */ /* 0x001fe20000400000 */
[----:B------:R-:W0:Y:S01]  /*1740*/  LDCU.64 UR8, c[0x0][0x3a0] ;  /* 0x00007400ff0877ac */ /* 0x000e220008000a00 */
[----:B------:R-:W2:Y:S01]  /*1750*/  LDC.64 R6, c[0x0][0x3a8] ;  /* 0x0000ea00ff067b82 */ /* 0x000ea20000000a00 */
[----:B------:R-:W-:-:S03]  /*1760*/  HFMA2 R13, -RZ, RZ, 0, 5.9604644775390625e-08 ;  /* 0x00000001ff0d7431 */ /* 0x000fc600000001ff */
        /* <DEDUP_REMOVED lines=19> */
[----:B------:R-:W-:Y:S01]  /*18a0*/  IMAD.MOV.U32 R3, RZ, RZ, R12 ;  /* 0x000000ffff037224 */ /* 0x000fe200078e000c */
[----:B------:R-:W-:-:S07]  /*18b0*/  MOV R14, 0x18d0 ;  /* 0x000018d0000e7802 */ /* 0x000fce0000000f00 */
[----:B-1----:R-:W-:Y:S05]  /*18c0*/  CALL.REL.NOINC `($__internal_0_$__cuda_sm3x_div_rn_noftz_f32_slowpath) ;  /* 0x0000000000bc7944 */ /* 0x002fea0003c00000 */
.L_x_33:
[----:B------:R-:W-:Y:S05]  /*18d0*/  BSYNC.RECONVERGENT B2 ;  /* 0x0000000000027941 */ /* 0x000fea0003800200 */
.L_x_32:
[----:B------:R-:W-:Y:S01]  /*18e0*/  FMUL R4, R10, R3 ;  /* 0x000000030a047220 */ /* 0x000fe20000400000 */
[----:B------:R-:W0:Y:S01]  /*18f0*/  LDCU.64 UR8, c[0x0][0x3a0] ;  /* 0x00007400ff0877ac */ /* 0x000e220008000a00 */
[----:B------:R-:W2:Y:S01]  /*1900*/  LDC.64 R2, c[0x0][0x3a8] ;  /* 0x0000ea00ff027b82 */ /* 0x000ea20000000a00 */
[----:B------:R-:W-:-:S03]  /*1910*/  MOV R7, 0x1 ;  /* 0x0000000100077802 */ /* 0x000fc60000000f00 */
[----:B------:R-:W0:Y:S02]  /*1920*/  F2I.TRUNC.NTZ R4, R4 ;  /* 0x0000000400047305 */ /* 0x000e24000020f100 */
[----:B0-----:R-:W-:Y:S02]  /*1930*/  ISETP.GE.U32.AND P0, PT, R4, UR8, PT ;  /* 0x0000000804007c0c */ /* 0x001fe4000bf06070 */
[----:B------:R-:W-:-:S04]  /*1940*/  SHF.R.S32.HI R5, RZ, 0x1f, R4 ;  /* 0x0000001fff057819 */ /* 0x000fc80000011404 */
[----:B------:R-:W-:-:S04]  /*1950*/  ISETP.GE.U32.AND.EX P0, PT, R5, UR9, PT, P0 ;  /* 0x0000000905007c0c */ /* 0x000fc8000bf06100 */
[----:B------:R-:W-:-:S05]  /*1960*/  SEL R5, R4, UR4, !P0 ;  /* 0x0000000404057c07 */ /* 0x000fca000c000000 */
[----:B--2---:R-:W-:-:S05]  /*1970*/  IMAD.WIDE R2, R5, 0x4, R2 ;  /* 0x0000000405027825 */ /* 0x004fca00078e0202 */
[----:B------:R4:W-:Y:S01]  /*1980*/  REDG.E.ADD.STRONG.GPU desc[UR6][R2.64], R7 ;  /* 0x000000070200798e */ /* 0x0009e2000c12e106 */
[----:B------:R-:W-:-:S07]  /*1990*/  VIADD R11, R11, 0x2 ;  /* 0x000000020b0b7836 */ /* 0x000fce0000000000 */
.L_x_29:
[----:B--234-:R-:W2:Y:S02]  /*19a0*/  LDC R2, c[0x0][0x388] ;  /* 0x0000e200ff027b82 */ /* 0x01cea40000000800 */
[----:B--2---:R-:W-:-:S04]  /*19b0*/  LOP3.LUT R2, R2, 0x1, RZ, 0xc0, !PT ;  /* 0x0000000102027812 */ /* 0x004fc800078ec0ff */
[----:B------:R-:W-:-:S13]  /*19c0*/  ISETP.NE.U32.AND P0, PT, R2, 0x1, PT ;  /* 0x000000010200780c */ /* 0x000fda0003f05070 */
[----:B------:R-:W-:Y:S05]  /*19d0*/  @P0 EXIT ;  /* 0x000000000000094d */ /* 0x000fea0003800000 */
[----:B------:R-:W2:Y:S08]  /*19e0*/  LDC.64 R4, c[0x0][0x380] ;  /* 0x0000e000ff047b82 */ /* 0x000eb00000000a00 */
[----:B------:R-:W3:Y:S01]  /*19f0*/  LDC.64 R8, c[0x0][0x398] ;  /* 0x0000e600ff087b82 */ /* 0x000ee20000000a00 */
[----:B--2---:R-:W-:-:S06]  /*1a00*/  IMAD.WIDE.U32 R4, R11, 0x4, R4 ;  /* 0x000000040b047825 */ /* 0x004fcc00078e0004 */
[----:B------:R-:W2:Y:S01]  /*1a10*/  LDG.E R5, desc[UR6][R4.64] ;  /* 0x0000000604057981 */ /* 0x000ea2000c1e1900 */
[----:B------:R-:W-:Y:S01]  /*1a20*/  BSSY.RECONVERGENT B2, `(.L_x_34) ;  /* 0x000000d000027945 */ /* 0x000fe20003800200 */
[----:B---3--:R-:W3:Y:S02]  /*1a30*/  MUFU.RCP R2, R9 ;  /* 0x0000000900027308 */ /* 0x008ee40000001000 */
        /* <DEDUP_REMOVED lines=11> */
.L_x_35:
[----:B------:R-:W-:Y:S05]  /*1af0*/  BSYNC.RECONVERGENT B2 ;  /* 0x0000000000027941 */ /* 0x000fea0003800200 */
.L_x_34:
[----:B0-----:R-:W-:Y:S01]  /*1b00*/  FMUL R10, R10, R3 ;  /* 0x000000030a0a7220 */ /* 0x001fe20000400000 */
[----:B------:R-:W0:Y:S01]  /*1b10*/  LDCU.64 UR8, c[0x0][0x3a0] ;  /* 0x00007400ff0877ac */ /* 0x000e220008000a00 */
[----:B------:R-:W2:Y:S01]  /*1b20*/  LDC.64 R2, c[0x0][0x3a8] ;  /* 0x0000ea00ff027b82 */ /* 0x000ea20000000a00 */
[----:B------:R-:W-:-:S03]  /*1b30*/  IMAD.MOV.U32 R7, RZ, RZ, 0x1 ;  /* 0x00000001ff077424 */ /* 0x000fc600078e00ff */
[----:B------:R-:W0:Y:S02]  /*1b40*/  F2I.TRUNC.NTZ R10, R10 ;  /* 0x0000000a000a7305 */ /* 0x000e24000020f100 */
[----:B0-----:R-:W-:Y:S02]  /*1b50*/  ISETP.GE.U32.AND P0, PT, R10, UR8, PT ;  /* 0x000000080a007c0c */ /* 0x001fe4000bf06070 */
[----:B-1----:R-:W-:-:S04]  /*1b60*/  SHF.R.S32.HI R0, RZ, 0x1f, R10 ;  /* 0x0000001fff007819 */ /* 0x002fc8000001140a */
[----:B------:R-:W-:-:S04]  /*1b70*/  ISETP.GE.U32.AND.EX P0, PT, R0, UR9, PT, P0 ;  /* 0x0000000900007c0c */ /* 0x000fc8000bf06100 */
[----:B------:R-:W-:-:S05]  /*1b80*/  SEL R5, R10, UR4, !P0 ;  /* 0x000000040a057c07 */ /* 0x000fca000c000000 */
[----:B--2---:R-:W-:-:S05]  /*1b90*/  IMAD.WIDE R2, R5, 0x4, R2 ;  /* 0x0000000405027825 */ /* 0x004fca00078e0202 */
[----:B------:R-:W-:Y:S01]  /*1ba0*/  REDG.E.ADD.STRONG.GPU desc[UR6][R2.64], R7 ;  /* 0x000000070200798e */ /* 0x000fe2000c12e106 */
[----:B------:R-:W-:Y:S05]  /*1bb0*/  EXIT ;  /* 0x000000000000794d */ /* 0x000fea0003800000 */
        .weak           $__internal_0_$__cuda_sm3x_div_rn_noftz_f32_slowpath
        .type           $__internal_0_$__cuda_sm3x_div_rn_noftz_f32_slowpath,@function
        .size           $__internal_0_$__cuda_sm3x_div_rn_noftz_f32_slowpath,(.L_x_61 - $__internal_0_$__cuda_sm3x_div_rn_noftz_f32_slowpath)
$__internal_0_$__cuda_sm3x_div_rn_noftz_f32_slowpath:
[----:B------:R-:W-:Y:S01]  /*1bc0*/  SHF.R.U32.HI R13, RZ, 0x17, R0 ;  /* 0x00000017ff0d7819 */ /* 0x000fe20000011600 */
[----:B------:R-:W-:Y:S01]  /*1bd0*/  BSSY.RECONVERGENT B0, `(.L_x_36) ;  /* 0x0000063000007945 */ /* 0x000fe20003800200 */
[----:B------:R-:W-:Y:S02]  /*1be0*/  SHF.R.U32.HI R2, RZ, 0x17, R3 ;  /* 0x00000017ff027819 */ /* 0x000fe40000011603 */
[----:B------:R-:W-:Y:S02]  /*1bf0*/  LOP3.LUT R13, R13, 0xff, RZ, 0xc0, !PT ;  /* 0x000000ff0d0d7812 */ /* 0x000fe400078ec0ff */
[----:B------:R-:W-:Y:S02]  /*1c00*/  LOP3.LUT R16, R2, 0xff, RZ, 0xc0, !PT ;  /* 0x000000ff02107812 */ /* 0x000fe400078ec0ff */
[----:B------:R-:W-:Y:S02]  /*1c10*/  IADD3 R17, PT, PT, R13, -0x1, RZ ;  /* 0xffffffff0d117810 */ /* 0x000fe40007ffe0ff */
[----:B------:R-:W-:Y:S01]  /*1c20*/  MOV R2, R0 ;  /* 0x0000000000027202 */ /* 0x000fe20000000f00 */
[----:B------:R-:W-:Y:S01]  /*1c30*/  VIADD R18, R16, 0xffffffff ;  /* 0xffffffff10127836 */ /* 0x000fe20000000000 */
[----:B------:R-:W-:-:S04]  /*1c40*/  ISETP.GT.U32.AND P0, PT, R17, 0xfd, PT ;  /* 0x000000fd1100780c */ /* 0x000fc80003f04070 */
[----:B------:R-:W-:-:S13]  /*1c50*/  ISETP.GT.U32.OR P0, PT, R18, 0xfd, P0 ;  /* 0x000000fd1200780c */ /* 0x000fda0000704470 */
[----:B------:R-:W-:Y:S01]  /*1c60*/  @!P0 IMAD.MOV.U32 R15, RZ, RZ, RZ ;  /* 0x000000ffff0f8224 */ /* 0x000fe200078e00ff */
[----:B------:R-:W-:Y:S06]  /*1c70*/  @!P0 BRA `(.L_x_37) ;  /* 0x00000000005c8947 */ /* 0x000fec0003800000 */
[----:B------:R-:W-:Y:S02]  /*1c80*/  FSETP.GTU.FTZ.AND P0, PT, |R3|, +INF , PT ;  /* 0x7f8000000300780b */ /* 0x000fe40003f1c200 */
[----:B------:R-:W-:-:S04]  /*1c90*/  FSETP.GTU.FTZ.AND P1, PT, |R0|, +INF , PT ;  /* 0x7f8000000000780b */ /* 0x000fc80003f3c200 */
[----:B------:R-:W-:-:S13]  /*1ca0*/  PLOP3.LUT P0, PT, P0, P1, PT, 0xf8, 0x8f ;  /* 0x00000000008f781c */ /* 0x000fda0000703f70 */
[----:B------:R-:W-:Y:S05]  /*1cb0*/  @P0 BRA `(.L_x_38) ;  /* 0x00000004004c0947 */ /* 0x000fea0003800000 */
[----:B------:R-:W-:-:S13]  /*1cc0*/  LOP3.LUT P0, RZ, R2, 0x7fffffff, R3, 0xc8, !PT ;  /* 0x7fffffff02ff7812 */ /* 0x000fda000780c803 */
[----:B------:R-:W-:Y:S05]  /*1cd0*/  @!P0 BRA `(.L_x_39) ;  /* 0x00000004003c8947 */ /* 0x000fea0003800000 */
[C---:B------:R-:W-:Y:S02]  /*1ce0*/  FSETP.NEU.FTZ.AND P2, PT, |R3|.reuse, +INF , PT ;  /* 0x7f8000000300780b */ /* 0x040fe40003f5d200 */
[----:B------:R-:W-:Y:S02]  /*1cf0*/  FSETP.NEU.FTZ.AND P1, PT, |R0|, +INF , PT ;  /* 0x7f8000000000780b */ /* 0x000fe40003f3d200 */
[----:B------:R-:W-:-:S11]  /*1d00*/  FSETP.NEU.FTZ.AND P0, PT, |R3|, +INF , PT ;  /* 0x7f8000000300780b */ /* 0x000fd60003f1d200 */
[----:B------:R-:W-:Y:S05]  /*1d10*/  @!P1 BRA !P2, `(.L_x_39) ;  /* 0x00000004002c9947 */ /* 0x000fea0005000000 */
[----:B------:R-:W-:-:S04]  /*1d20*/  LOP3.LUT P2, RZ, R3, 0x7fffffff, RZ, 0xc0, !PT ;  /* 0x7fffffff03ff7812 */ /* 0x000fc8000784c0ff */
[----:B------:R-:W-:-:S13]  /*1d30*/  PLOP3.LUT P1, PT, P1, P2, PT, 0x2f, 0xf2 ;  /* 0x0000000000f2781c */ /* 0x000fda0000f24577 */
[----:B------:R-:W-:Y:S05]  /*1d40*/  @P1 BRA `(.L_x_40) ;  /* 0x0000000400181947 */ /* 0x000fea0003800000 */
[----:B------:R-:W-:-:S04]  /*1d50*/  LOP3.LUT P1, RZ, R2, 0x7fffffff, RZ, 0xc0, !PT ;  /* 0x7fffffff02ff7812 */ /* 0x000fc8000782c0ff */
[----:B------:R-:W-:-:S13]  /*1d60*/  PLOP3.LUT P0, PT, P0, P1, PT, 0x2f, 0xf2 ;  /* 0x0000000000f2781c */ /* 0x000fda0000702577 */
[----:B------:R-:W-:Y:S05]  /*1d70*/  @P0 BRA `(.L_x_41) ;  /* 0x0000000400000947 */ /* 0x000fea0003800000 */
[----:B------:R-:W-:Y:S02]  /*1d80*/  ISETP.GE.AND P0, PT, R18, RZ, PT ;  /* 0x000000ff1200720c */ /* 0x000fe40003f06270 */
[----:B------:R-:W-:-:S11]  /*1d90*/  ISETP.GE.AND P1, PT, R17, RZ, PT ;  /* 0x000000ff1100720c */ /* 0x000fd60003f26270 */
[----:B------:R-:W-:Y:S01]  /*1da0*/  @P0 MOV R15, RZ ;  /* 0x000000ff000f0202 */ /* 0x000fe20000000f00 */
[----:B------:R-:W-:Y:S02]  /*1db0*/  @!P0 IMAD.MOV.U32 R15, RZ, RZ, -0x40 ;  /* 0xffffffc0ff0f8424 */ /* 0x000fe400078e00ff */
[----:B------:R-:W-:Y:S01]  /*1dc0*/  @!P0 FFMA R3, R3, 1.84467440737095516160e+19, RZ ;  /* 0x5f80000003038823 */ /* 0x000fe200000000ff */
[----:B------:R-:W-:Y:S02]  /*1dd0*/  @!P1 FFMA R2, R0, 1.84467440737095516160e+19, RZ ;  /* 0x5f80000000029823 */ /* 0x000fe400000000ff */
[----:B------:R-:W-:-:S07]  /*1de0*/  @!P1 IADD3 R15, PT, PT, R15, 0x40, RZ ;  /* 0x000000400f0f9810 */ /* 0x000fce0007ffe0ff */
.L_x_37:
[----:B------:R-:W-:Y:S01]  /*1df0*/  LEA R17, R13, 0xc0800000, 0x17 ;  /* 0xc08000000d117811 */ /* 0x000fe200078eb8ff */
[----:B------:R-:W-:Y:S01]  /*1e00*/  BSSY.RECONVERGENT B1, `(.L_x_42) ;  /* 0x0000036000017945 */ /* 0x000fe20003800200 */
[----:B------:R-:W-:-:S03]  /*1e10*/  IADD3 R16, PT, PT, R16, -0x7f, RZ ;  /* 0xffffff8110107810 */ /* 0x000fc60007ffe0ff */
[----:B------:R-:W-:Y:S02]  /*1e20*/  IMAD.IADD R20, R2, 0x1, -R17 ;  /* 0x0000000102147824 */ /* 0x000fe400078e0a11 */
[C---:B------:R-:W-:Y:S01]  /*1e30*/  IMAD R2, R16.reuse, -0x800000, R3 ;  /* 0xff80000010027824 */ /* 0x040fe200078e0203 */
[----:B------:R-:W-:Y:S01]  /*1e40*/  IADD3 R16, PT, PT, R16, 0x7f, -R13 ;  /* 0x0000007f10107810 */ /* 0x000fe20007ffe80d */
[----:B------:R-:W0:Y:S01]  /*1e50*/  MUFU.RCP R17, R20 ;  /* 0x0000001400117308 */ /* 0x000e220000001000 */
[----:B------:R-:W-:-:S03]  /*1e60*/  FADD.FTZ R21, -R20, -RZ ;  /* 0x800000ff14157221 */ /* 0x000fc60000010100 */
[----:B------:R-:W-:Y:S02]  /*1e70*/  IMAD.IADD R16, R16, 0x1, R15 ;  /* 0x0000000110107824 */ /* 0x000fe400078e020f */
[----:B0-----:R-:W-:-:S04]  /*1e80*/  FFMA R18, R17, R21, 1 ;  /* 0x3f80000011127423 */ /* 0x001fc80000000015 */
[----:B------:R-:W-:-:S04]  /*1e90*/  FFMA R3, R17, R18, R17 ;  /* 0x0000001211037223 */ /* 0x000fc80000000011 */
[----:B------:R-:W-:-:S04]  /*1ea0*/  FFMA R18, R2, R3, RZ ;  /* 0x0000000302127223 */ /* 0x000fc800000000ff */
[----:B------:R-:W-:-:S04]  /*1eb0*/  FFMA R17, R21, R18, R2 ;  /* 0x0000001215117223 */ /* 0x000fc80000000002 */
[----:B------:R-:W-:-:S04]  /*1ec0*/  FFMA R18, R3, R17, R18 ;  /* 0x0000001103127223 */ /* 0x000fc80000000012 */
[----:B------:R-:W-:-:S04]  /*1ed0*/  FFMA R17, R21, R18, R2 ;  /* 0x0000001215117223 */ /* 0x000fc80000000002 */
[----:B------:R-:W-:-:S05]  /*1ee0*/  FFMA R2, R3, R17, R18 ;  /* 0x0000001103027223 */ /* 0x000fca0000000012 */
[----:B------:R-:W-:-:S04]  /*1ef0*/  SHF.R.U32.HI R13, RZ, 0x17, R2 ;  /* 0x00000017ff0d7819 */ /* 0x000fc80000011602 */
[----:B------:R-:W-:-:S04]  /*1f00*/  LOP3.LUT R13, R13, 0xff, RZ, 0xc0, !PT ;  /* 0x000000ff0d0d7812 */ /* 0x000fc800078ec0ff */
[----:B------:R-:W-:-:S04]  /*1f10*/  IADD3 R20, PT, PT, R13, R16, RZ ;  /* 0x000000100d147210 */ /* 0x000fc80007ffe0ff */
[----:B------:R-:W-:-:S04]  /*1f20*/  IADD3 R13, PT, PT, R20, -0x1, RZ ;  /* 0xffffffff140d7810 */ /* 0x000fc80007ffe0ff */
[----:B------:R-:W-:-:S13]  /*1f30*/  ISETP.GE.U32.AND P0, PT, R13, 0xfe, PT ;  /* 0x000000fe0d00780c */ /* 0x000fda0003f06070 */
[----:B------:R-:W-:Y:S05]  /*1f40*/  @!P0 BRA `(.L_x_43) ;  /* 0x0000000000808947 */ /* 0x000fea0003800000 */
[----:B------:R-:W-:-:S13]  /*1f50*/  ISETP.GT.AND P0, PT, R20, 0xfe, PT ;  /* 0x000000fe1400780c */ /* 0x000fda0003f04270 */
[----:B------:R-:W-:Y:S05]  /*1f60*/  @P0 BRA `(.L_x_44) ;  /* 0x00000000006c0947 */ /* 0x000fea0003800000 */
[----:B------:R-:W-:-:S13]  /*1f70*/  ISETP.GE.AND P0, PT, R20, 0x1, PT ;  /* 0x000000011400780c */ /* 0x000fda0003f06270 */
[----:B------:R-:W-:Y:S05]  /*1f80*/  @P0 BRA `(.L_x_45) ;  /* 0x0000000000740947 */ /* 0x000fea0003800000 */
[----:B------:R-:W-:Y:S02]  /*1f90*/  ISETP.GE.AND P0, PT, R20, -0x18, PT ;  /* 0xffffffe81400780c */ /* 0x000fe40003f06270 */
[----:B------:R-:W-:-:S11]  /*1fa0*/  LOP3.LUT R2, R2, 0x80000000, RZ, 0xc0, !PT ;  /* 0x8000000002027812 */ /* 0x000fd600078ec0ff */
[----:B------:R-:W-:Y:S05]  /*1fb0*/  @!P0 BRA `(.L_x_45) ;  /* 0x0000000000688947 */ /* 0x000fea0003800000 */
[-CC-:B------:R-:W-:Y:S01]  /*1fc0*/  FFMA.RZ R13, R3, R17.reuse, R18.reuse ;  /* 0x00000011030d7223 */ /* 0x180fe2000000c012 */
[C---:B------:R-:W-:Y:S01]  /*1fd0*/  VIADD R16, R20.reuse, 0x20 ;  /* 0x0000002014107836 */ /* 0x040fe20000000000 */
[C---:B------:R-:W-:Y:S02]  /*1fe0*/  ISETP.NE.AND P2, PT, R20.reuse, RZ, PT ;  /* 0x000000ff1400720c */ /* 0x040fe40003f45270 */
[C---:B------:R-:W-:Y:S02]  /*1ff0*/  ISETP.NE.AND P1, PT, R20.reuse, RZ, PT ;  /* 0x000000ff1400720c */ /* 0x040fe40003f25270 */
[----:B------:R-:W-:Y:S01]  /*2000*/  LOP3.LUT R15, R13, 0x7fffff, RZ, 0xc0, !PT ;  /* 0x007fffff0d0f7812 */ /* 0x000fe200078ec0ff */
[CCC-:B------:R-:W-:Y:S01]  /*2010*/  FFMA.RP R13, R3.reuse, R17.reuse, R18.reuse ;  /* 0x00000011030d7223 */ /* 0x1c0fe20000008012 */
[----:B------:R-:W-:Y:S01]  /*2020*/  FFMA.RM R18, R3, R17, R18 ;  /* 0x0000001103127223 */ /* 0x000fe20000004012 */
[----:B------:R-:W-:Y:S02]  /*2030*/  IADD3 R3, PT, PT, -R20, RZ, RZ ;  /* 0x000000ff14037210 */ /* 0x000fe40007ffe1ff */
[----:B------:R-:W-:-:S02]  /*2040*/  LOP3.LUT R15, R15, 0x800000, RZ, 0xfc, !PT ;  /* 0x008000000f0f7812 */ /* 0x000fc400078efcff */
[----:B------:R-:W-:Y:S02]  /*2050*/  FSETP.NEU.FTZ.AND P0, PT, R13, R18, PT ;  /* 0x000000120d00720b */ /* 0x000fe40003f1d000 */
[----:B------:R-:W-:Y:S02]  /*2060*/  SHF.L.U32 R16, R15, R16, RZ ;  /* 0x000000100f107219 */ /* 0x000fe400000006ff */
[----:B------:R-:W-:Y:S02]  /*2070*/  SEL R18, R3, RZ, P2 ;  /* 0x000000ff03127207 */ /* 0x000fe40001000000 */
[----:B------:R-:W-:Y:S02]  /*2080*/  ISETP.NE.AND P1, PT, R16, RZ, P1 ;  /* 0x000000ff1000720c */ /* 0x000fe40000f25270 */
[----:B------:R-:W-:Y:S02]  /*2090*/  SHF.R.U32.HI R18, RZ, R18, R15 ;  /* 0x00000012ff127219 */ /* 0x000fe4000001160f */
[----:B------:R-:W-:-:S02]  /*20a0*/  PLOP3.LUT P0, PT, P0, P1, PT, 0xf8, 0x8f ;  /* 0x00000000008f781c */ /* 0x000fc40000703f70 */
[----:B------:R-:W-:Y:S02]  /*20b0*/  SHF.R.U32.HI R16, RZ, 0x1, R18 ;  /* 0x00000001ff107819 */ /* 0x000fe40000011612 */
[----:B------:R-:W-:-:S04]  /*20c0*/  SEL R3, RZ, 0x1, !P0 ;  /* 0x00000001ff037807 */ /* 0x000fc80004000000 */
[----:B------:R-:W-:-:S04]  /*20d0*/  LOP3.LUT R3, R3, 0x1, R16, 0xf8, !PT ;  /* 0x0000000103037812 */ /* 0x000fc800078ef810 */
[----:B------:R-:W-:-:S04]  /*20e0*/  LOP3.LUT R3, R3, R18, RZ, 0xc0, !PT ;  /* 0x0000001203037212 */ /* 0x000fc800078ec0ff */
[----:B------:R-:W-:-:S04]  /*20f0*/  IADD3 R3, PT, PT, R16, R3, RZ ;  /* 0x0000000310037210 */ /* 0x000fc80007ffe0ff */
[----:B------:R-:W-:Y:S01]  /*2100*/  LOP3.LUT R2, R3, R2, RZ, 0xfc, !PT ;  /* 0x0000000203027212 */ /* 0x000fe200078efcff */
[----:B------:R-:W-:Y:S06]  /*2110*/  BRA `(.L_x_45) ;  /* 0x0000000000107947 */ /* 0x000fec0003800000 */
.L_x_44:
[----:B------:R-:W-:-:S04]  /*2120*/  LOP3.LUT R2, R2, 0x80000000, RZ, 0xc0, !PT ;  /* 0x8000000002027812 */ /* 0x000fc800078ec0ff */
[----:B------:R-:W-:Y:S01]  /*2130*/  LOP3.LUT R2, R2, 0x7f800000, RZ, 0xfc, !PT ;  /* 0x7f80000002027812 */ /* 0x000fe200078efcff */
[----:B------:R-:W-:Y:S06]  /*2140*/  BRA `(.L_x_45) ;  /* 0x0000000000047947 */ /* 0x000fec0003800000 */
.L_x_43:
[----:B------:R-:W-:-:S07]  /*2150*/  IMAD R2, R16, 0x800000, R2 ;  /* 0x0080000010027824 */ /* 0x000fce00078e0202 */
.L_x_45:
[----:B------:R-:W-:Y:S05]  /*2160*/  BSYNC.RECONVERGENT B1 ;  /* 0x0000000000017941 */ /* 0x000fea0003800200 */
.L_x_42:
[----:B------:R-:W-:Y:S05]  /*2170*/  BRA `(.L_x_46) ;  /* 0x0000000000207947 */ /* 0x000fea0003800000 */
.L_x_41:
[----:B------:R-:W-:-:S04]  /*2180*/  LOP3.LUT R2, R2, 0x80000000, R3, 0x48, !PT ;  /* 0x8000000002027812 */ /* 0x000fc800078e4803 */
[----:B------:R-:W-:Y:S01]  /*2190*/  LOP3.LUT R2, R2, 0x7f800000, RZ, 0xfc, !PT ;  /* 0x7f80000002027812 */ /* 0x000fe200078efcff */
[----:B------:R-:W-:Y:S06]  /*21a0*/  BRA `(.L_x_46) ;  /* 0x0000000000147947 */ /* 0x000fec0003800000 */
.L_x_40:
[----:B------:R-:W-:Y:S01]  /*21b0*/  LOP3.LUT R2, R2, 0x80000000, R3, 0x48, !PT ;  /* 0x8000000002027812 */ /* 0x000fe200078e4803 */
[----:B------:R-:W-:Y:S06]  /*21c0*/  BRA `(.L_x_46) ;  /* 0x00000000000c7947 */ /* 0x000fec0003800000 */
.L_x_39:
[----:B------:R-:W0:Y:S01]  /*21d0*/  MUFU.RSQ R2, -QNAN ;  /* 0xffc0000000027908 */ /* 0x000e220000001400 */
[----:B------:R-:W-:Y:S05]  /*21e0*/  BRA `(.L_x_46) ;  /* 0x0000000000047947 */ /* 0x000fea0003800000 */
.L_x_38:
[----:B------:R-:W-:-:S07]  /*21f0*/  FADD.FTZ R2, R3, R0 ;  /* 0x0000000003027221 */ /* 0x000fce0000010000 */
.L_x_46:
[----:B------:R-:W-:Y:S05]  /*2200*/  BSYNC.RECONVERGENT B0 ;  /* 0x0000000000007941 */ /* 0x000fea0003800200 */
.L_x_36:
[----:B------:R-:W-:Y:S01]  /*2210*/  HFMA2 R15, -RZ, RZ, 0, 0 ;  /* 0x00000000ff0f7431 */ /* 0x000fe200000001ff */
[----:B0-----:R-:W-:-:S03]  /*2220*/  MOV R3, R2 ;  /* 0x0000000200037202 */ /* 0x001fc60000000f00 */
[----:B------:R-:W-:Y:S05]  /*2230*/  RET.REL.NODEC R14 `(_Z9histogramPKfmmffmPj) ;  /* 0xffffffdc0e707950 */ /* 0x000fea0003c3ffff */
.L_x_47:
        /* <DEDUP_REMOVED lines=12> */
.L_x_61:


//--------------------- .text._Z12sharedMinMaxPfS_i --------------------------
	.section	.text._Z12sharedMinMaxPfS_i,"ax",@progbits
	.align	128
        .global         _Z12sharedMinMaxPfS_i
        .type           _Z12sharedMinMaxPfS_i,@function
        .size           _Z12sharedMinMaxPfS_i,(.L_x_65 - _Z12sharedMinMaxPfS_i)
        .other          _Z12sharedMinMaxPfS_i,@"STO_CUDA_ENTRY STV_DEFAULT"
_Z12sharedMinMaxPfS_i:
.text._Z12sharedMinMaxPfS_i:
[----:B------:R-:W-:Y:S01]  /*0000*/  LDC R1, c[0x0][0x37c] ;  /* 0x0000df00ff017b82 */ /* 0x000fe20000000800 */
[----:B------:R-:W0:Y:S01]  /*0010*/  S2R R0, SR_CTAID.X ;  /* 0x0000000000007919 */ /* 0x000e220000002500 */
[----:B------:R-:W0:Y:S01]  /*0020*/  LDCU UR7, c[0x0][0x360] ;  /* 0x00006c00ff0777ac */ /* 0x000e220008000800 */
[----:B------:R-:W1:Y:S01]  /*0030*/  S2R R2, SR_TID.X ;  /* 0x0000000000027919 */ /* 0x000e620000002100 */
[----:B------:R-:W2:Y:S01]  /*0040*/  LDCU UR10, c[0x0][0x390] ;  /* 0x00007200ff0a77ac */ /* 0x000ea20008000800 */
[----:B------:R-:W3:Y:S01]  /*0050*/  LDCU.64 UR8, c[0x0][0x358] ;  /* 0x00006b00ff0877ac */ /* 0x000ee20008000a00 */
[----:B0-----:R-:W-:-:S04]  /*0060*/  IMAD R3, R0, UR7, RZ ;  /* 0x0000000700037c24 */ /* 0x001fc8000f8e02ff */
[----:B-1----:R-:W-:-:S05]  /*0070*/  IMAD R13, R3, 0x2, R2 ;  /* 0x00000002030d7824 */ /* 0x002fca00078e0202 */
[----:B--2---:R-:W-:-:S13]  /*0080*/  ISETP.GT.AND P0, PT, R13, UR10, PT ;  /* 0x0000000a0d007c0c */ /* 0x004fda000bf04270 */
[----:B------:R-:W3:Y:S08]  /*0090*/  @P0 LDC.64 R4, c[0x0][0x388] ;  /* 0x0000e200ff040b82 */ /* 0x000ef00000000a00 */
[----:B------:R-:W0:Y:S01]  /*00a0*/  @P0 LDC.64 R6, c[0x0][0x380] ;  /* 0x0000e000ff060b82 */ /* 0x000e220000000a00 */
[----:B---3--:R-:W2:Y:S04]  /*00b0*/  @P0 LDG.E R4, desc[UR8][R4.64] ;  /* 0x0000000804040981 */ /* 0x008ea8000c1e1900 */
[----:B0-----:R-:W3:Y:S03]  /*00c0*/  @P0 LDG.E R7, desc[UR8][R6.64] ;  /* 0x0000000806070981 */ /* 0x001ee6000c1e1900 */
[----:B------:R-:W0:Y:S01]  /*00d0*/  S2UR UR6, SR_CgaCtaId ;  /* 0x00000000000679c3 */ /* 0x000e220000008800 */
[----:B------:R-:W-:Y:S01]  /*00e0*/  UMOV UR4, 0x400 ;  /* 0x0000040000047882 */ /* 0x000fe20000000000 */
[----:B------:R-:W-:Y:S01]  /*00f0*/  MOV R9, UR7 ;  /* 0x0000000700097c02 */ /* 0x000fe20008000f00 */
[----:B------:R-:W-:Y:S01]  /*0100*/  UIADD3 UR5, UPT, UPT, UR4, 0x200, URZ ;  /* 0x0000020004057890 */ /* 0x000fe2000fffe0ff */
[----:B------:R-:W-:Y:S01]  /*0110*/  BSSY.RECONVERGENT B0, `(.L_x_48) ;  /* 0x0000020000007945 */ /* 0x000fe20003800200 */
[----:B0-----:R-:W-:-:S02]  /*0120*/  ULEA UR4, UR6, UR4, 0x18 ;  /* 0x0000000406047291 */ /* 0x001fc4000f8ec0ff */
[----:B------:R-:W-:-:S04]  /*0130*/  ULEA UR5, UR6, UR5, 0x18 ;  /* 0x0000000506057291 */ /* 0x000fc8000f8ec0ff */
[C---:B------:R-:W-:Y:S02]  /*0140*/  LEA R3, R2.reuse, UR4, 0x2 ;  /* 0x0000000402037c11 */ /* 0x040fe4000f8e10ff */
[----:B------:R-:W-:-:S03]  /*0150*/  LEA R8, R2, UR5, 0x2 ;  /* 0x0000000502087c11 */ /* 0x000fc6000f8e10ff */
[----:B--2---:R0:W-:Y:S04]  /*0160*/  @P0 STS [R3], R4 ;  /* 0x0000000403000388 */ /* 0x0041e80000000800 */
[----:B---3--:R0:W-:Y:S01]  /*0170*/  @P0 STS [R8], R7 ;  /* 0x0000000708000388 */ /* 0x0081e20000000800 */
[----:B------:R-:W-:Y:S05]  /*0180*/  @P0 BRA `(.L_x_49) ;  /* 0x0000000000600947 */ /* 0x000fea0003800000 */
[----:B------:R-:W-:Y:S01]  /*0190*/  IMAD.IADD R19, R13, 0x1, R9 ;  /* 0x000000010d137824 */ /* 0x000fe200078e0209 */
[----:B------:R-:W1:Y:S04]  /*01a0*/  LDC.64 R14, c[0x0][0x388] ;  /* 0x0000e200ff0e7b82 */ /* 0x000e680000000a00 */
[----:B------:R-:W-:-:S04]  /*01b0*/  ISETP.GT.U32.AND P0, PT, R19, UR10, PT ;  /* 0x0000000a13007c0c */ /* 0x000fc8000bf04070 */
[----:B------:R-:W2:Y:S09]  /*01c0*/  LDC.64 R10, c[0x0][0x380] ;  /* 0x0000e000ff0a7b82 */ /* 0x000eb20000000a00 */
[----:B0-----:R-:W0:Y:S01]  /*01d0*/  @P0 LDC.64 R6, c[0x0][0x388] ;  /* 0x0000e200ff060b82 */ /* 0x001e220000000a00 */
[----:B-1----:R-:W-:-:S07]  /*01e0*/  IMAD.WIDE R16, R13, 0x4, R14 ;  /* 0x000000040d107825 */ /* 0x002fce00078e020e */
[----:B------:R-:W1:Y:S01]  /*01f0*/  @P0 LDC.64 R4, c[0x0][0x380] ;  /* 0x0000e000ff040b82 */ /* 0x000e620000000a00 */
[----:B------:R-:W-:Y:S01]  /*0200*/  @!P0 IMAD.WIDE.U32 R14, R19, 0x4, R14 ;  /* 0x00000004130e8825 */ /* 0x000fe200078e000e */
[----:B------:R-:W3:Y:S03]  /*0210*/  LDG.E R16, desc[UR8][R16.64] ;  /* 0x0000000810107981 */ /* 0x000ee6000c1e1900 */
[--C-:B--2---:R-:W-:Y:S02]  /*0220*/  IMAD.WIDE R12, R13, 0x4, R10.reuse ;  /* 0x000000040d0c7825 */ /* 0x104fe400078e020a */
[----:B------:R-:W2:Y:S02]  /*0230*/  @!P0 LDG.E R15, desc[UR8][R14.64] ;  /* 0x000000080e0f8981 */ /* 0x000ea4000c1e1900 */
[----:B------:R-:W-:Y:S02]  /*0240*/  @!P0 IMAD.WIDE.U32 R10, R19, 0x4, R10 ;  /* 0x00000004130a8825 */ /* 0x000fe400078e000a */
[----:B------:R-:W4:Y:S04]  /*0250*/  LDG.E R13, desc[UR8][R12.64] ;  /* 0x000000080c0d7981 */ /* 0x000f28000c1e1900 */
[----:B0-----:R-:W5:Y:S04]  /*0260*/  @P0 LDG.E R7, desc[UR8][R6.64] ;  /* 0x0000000806070981 */ /* 0x001f68000c1e1900 */
[----:B------:R-:W2:Y:S04]  /*0270*/  @!P0 LDG.E R10, desc[UR8][R10.64] ;  /* 0x000000080a0a8981 */ /* 0x000ea8000c1e1900 */
[----:B-1----:R-:W2:Y:S01]  /*0280*/  @P0 LDG.E R4, desc[UR8][R4.64] ;  /* 0x0000000804040981 */ /* 0x002ea2000c1e1900 */
[C---:B------:R-:W-:Y:S01]  /*0290*/  LEA R18, R9.reuse, R3, 0x2 ;  /* 0x0000000309127211 */ /* 0x040fe200078e10ff */
[----:B------:R-:W-:-:S02]  /*02a0*/  IMAD R19, R9, 0x4, R8 ;  /* 0x0000000409137824 */ /* 0x000fc400078e0208 */
[----:B---3--:R1:W-:Y:S04]  /*02b0*/  STS [R3], R16 ;  /* 0x0000001003007388 */ /* 0x0083e80000000800 */
[----:B----4-:R1:W-:Y:S04]  /*02c0*/  STS [R8], R13 ;  /* 0x0000000d08007388 */ /* 0x0103e80000000800 */
[----:B-----5:R1:W-:Y:S04]  /*02d0*/  @P0 STS [R18], R7 ;  /* 0x0000000712000388 */ /* 0x0203e80000000800 */
[----:B--2---:R1:W-:Y:S04]  /*02e0*/  @P0 STS [R19], R4 ;  /* 0x0000000413000388 */ /* 0x0043e80000000800 */
[----:B------:R1:W-:Y:S04]  /*02f0*/  @!P0 STS [R18], R15 ;  /* 0x0000000f12008388 */ /* 0x0003e80000000800 */
[----:B------:R1:W-:Y:S02]  /*0300*/  @!P0 STS [R19], R10 ;  /* 0x0000000a13008388 */ /* 0x0003e40000000800 */
.L_x_49:
[----:B------:R-:W-:Y:S05]  /*0310*/  BSYNC.RECONVERGENT B0 ;  /* 0x0000000000007941 */ /* 0x000fea0003800200 */
.L_x_48:
[----:B------:R-:W-:Y:S01]  /*0320*/  ISETP.GE.U32.AND P0, PT, R2, R9, PT ;  /* 0x000000090200720c */ /* 0x000fe20003f06070 */
[----:B------:R-:W-:-:S12]  /*0330*/  BSSY.RECONVERGENT B0, `(.L_x_50) ;  /* 0x000000c000007945 */ /* 0x000fd80003800200 */
[----:B--2---:R-:W-:Y:S05]  /*0340*/  @P0 BRA `(.L_x_51) ;  /* 0x0000000000280947 */ /* 0x004fea0003800000 */
[C---:B------:R-:W-:Y:S01]  /*0350*/  LEA R5, R9.reuse, R3, 0x2 ;  /* 0x0000000309057211 */ /* 0x040fe200078e10ff */
[----:B01----:R-:W-:Y:S01]  /*0360*/  LDS R4, [R3] ;  /* 0x0000000003047984 */ /* 0x003fe20000000800 */
[----:B------:R-:W-:-:S04]  /*0370*/  IMAD R7, R9, 0x4, R8 ;  /* 0x0000000409077824 */ /* 0x000fc800078e0208 */
[----:B------:R-:W0:Y:S02]  /*0380*/  LDS R5, [R5] ;  /* 0x0000000005057984 */ /* 0x000e240000000800 */
[----:B0-----:R-:W-:-:S05]  /*0390*/  FMNMX R4, R4, R5, !PT ;  /* 0x0000000504047209 */ /* 0x001fca0007800000 */
[----:B------:R-:W-:Y:S04]  /*03a0*/  STS [R3], R4 ;  /* 0x0000000403007388 */ /* 0x000fe80000000800 */
[----:B------:R-:W-:Y:S04]  /*03b0*/  LDS R7, [R7] ;  /* 0x0000000007077984 */ /* 0x000fe80000000800 */
[----:B------:R-:W0:Y:S02]  /*03c0*/  LDS R6, [R8] ;  /* 0x0000000008067984 */ /* 0x000e240000000800 */
[----:B0-----:R-:W-:-:S05]  /*03d0*/  FMNMX R11, R6, R7, PT ;  /* 0x00000007060b7209 */ /* 0x001fca0003800000 */
[----:B------:R2:W-:Y:S02]  /*03e0*/  STS [R8], R11 ;  /* 0x0000000b08007388 */ /* 0x0005e40000000800 */
.L_x_51:
[----:B------:R-:W-:Y:S05]  /*03f0*/  BSYNC.RECONVERGENT B0 ;  /* 0x0000000000007941 */ /* 0x000fea0003800200 */
.L_x_50:
[----:B------:R-:W-:Y:S01]  /*0400*/  BAR.SYNC.DEFER_BLOCKING 0x0 ;  /* 0x0000000000007b1d */ /* 0x000fe20000010000 */
[----:B------:R-:W-:Y:S02]  /*0410*/  ISETP.GT.U32.AND P0, PT, R9, 0x1, PT ;  /* 0x000000010900780c */ /* 0x000fe40003f04070 */
[----:B------:R-:W-:-:S11]  /*0420*/  SHF.R.U32.HI R9, RZ, 0x1, R9 ;  /* 0x00000001ff097819 */ /* 0x000fd60000011609 */
[----:B------:R-:W-:Y:S05]  /*0430*/  @P0 BRA `(.L_x_48) ;  /* 0xfffffffc00b80947 */ /* 0x000fea000383ffff */
[----:B------:R-:W3:Y:S01]  /*0440*/  S2UR UR5, SR_CgaCtaId ;  /* 0x00000000000579c3 */ /* 0x000ee20000008800 */
[----:B------:R-:W-:-:S07]  /*0450*/  UMOV UR4, 0x400 ;  /* 0x0000040000047882 */ /* 0x000fce0000000000 */
[----:B01----:R-:W0:Y:S08]  /*0460*/  LDC.64 R2, c[0x0][0x380] ;  /* 0x0000e000ff027b82 */ /* 0x003e300000000a00 */
[----:B------:R-:W1:Y:S01]  /*0470*/  LDC.64 R4, c[0x0][0x388] ;  /* 0x0000e200ff047b82 */ /* 0x000e620000000a00 */
[----:B---3--:R-:W-:Y:S01]  /*0480*/  ULEA UR4, UR5, UR4, 0x18 ;  /* 0x0000000405047291 */ /* 0x008fe2000f8ec0ff */
[----:B0-----:R-:W-:-:S08]  /*0490*/  IMAD.WIDE.U32 R2, R0, 0x4, R2 ;  /* 0x0000000400027825 */ /* 0x001fd000078e0002 */
[----:B------:R-:W0:Y:S04]  /*04a0*/  LDS R7, [UR4+0x200] ;  /* 0x00020004ff077984 */ /* 0x000e280008000800 */
[----:B------:R-:W3:Y:S01]  /*04b0*/  LDS R9, [UR4] ;  /* 0x00000004ff097984 */ /* 0x000ee20008000800 */
[----:B-1----:R-:W-:-:S03]  /*04c0*/  IMAD.WIDE.U32 R4, R0, 0x4, R4 ;  /* 0x0000000400047825 */ /* 0x002fc600078e0004 */
[----:B0-----:R-:W-:Y:S04]  /*04d0*/  STG.E desc[UR8][R2.64], R7 ;  /* 0x0000000702007986 */ /* 0x001fe8000c101908 */
[----:B---3--:R-:W-:Y:S01]  /*04e0*/  STG.E desc[UR8][R4.64], R9 ;  /* 0x0000000904007986 */ /* 0x008fe2000c101908 */
[----:B------:R-:W-:Y:S05]  /*04f0*/  EXIT ;  /* 0x000000000000794d */ /* 0x000fea0003800000 */
.L_x_52:
        /* <DEDUP_REMOVED lines=16> */
.L_x_65:


//--------------------- .text._Z16initSharedMinMaxPKfPfS1_i --------------------------
	.section	.text._Z16initSharedMinMaxPKfPfS1_i,"ax",@progbits
	.align	128
        .global         _Z16initSharedMinMaxPKfPfS1_i
        .type           _Z16initSharedMinMaxPKfPfS1_i,@function
        .size           _Z16initSharedMinMaxPKfPfS1_i,(.L_x_66 - _Z16initSharedMinMaxPKfPfS1_i)
        .other          _Z16initSharedMinMaxPKfPfS1_i,@"STO_CUDA_ENTRY STV_DEFAULT"
_Z16initSharedMinMaxPKfPfS1_i:
.text._Z16initSharedMinMaxPKfPfS1_i:
        /* <DEDUP_REMOVED lines=9> */
[----:B------:R-:W3:Y:S02]  /*0090*/  @P0 LDC.64 R6, c[0x0][0x380] ;  /* 0x0000e000ff060b82 */ /* 0x000ee40000000a00 */
[----:B---3--:R0:W5:Y:S06]  /*00a0*/  @P0 LDG.E R12, desc[UR8][R6.64] ;  /* 0x00000008060c0981 */ /* 0x00816c000c1e1900 */
[----:B------:R-:W1:Y:S01]  /*00b0*/  S2UR UR6, SR_CgaCtaId ;  /* 0x00000000000679c3 */ /* 0x000e620000008800 */
[----:B------:R-:W-:Y:S01]  /*00c0*/  UMOV UR4, 0x400 ;  /* 0x0000040000047882 */ /* 0x000fe20000000000 */
[----:B------:R-:W-:Y:S01]  /*00d0*/  IMAD.U32 R13, RZ, RZ, UR7 ;  /* 0x00000007ff0d7e24 */ /* 0x000fe2000f8e00ff */
[----:B------:R-:W-:Y:S01]  /*00e0*/  UIADD3 UR5, UPT, UPT, UR4, 0x200, URZ ;  /* 0x0000020004057890 */ /* 0x000fe2000fffe0ff */
[----:B------:R-:W-:Y:S01]  /*00f0*/  BSSY.RECONVERGENT B0, `(.L_x_53) ;  /* 0x0000013000007945 */ /* 0x000fe20003800200 */
[----:B------:R-:W-:Y:S01]  /*0100*/  @P0 IMAD.MOV.U32 R14, RZ, RZ, R2 ;  /* 0x000000ffff0e0224 */ /* 0x000fe200078e0002 */
[----:B-1----:R-:W-:-:S02]  /*0110*/  ULEA UR4, UR6, UR4, 0x18 ;  /* 0x0000000406047291 */ /* 0x002fc4000f8ec0ff */
[----:B------:R-:W-:-:S04]  /*0120*/  ULEA UR5, UR6, UR5, 0x18 ;  /* 0x0000000506057291 */ /* 0x000fc8000f8ec0ff */
[C---:B------:R-:W-:Y:S02]  /*0130*/  LEA R3, R2.reuse, UR4, 0x2 ;  /* 0x0000000402037c11 */ /* 0x040fe4000f8e10ff */
[----:B------:R-:W-:Y:S01]  /*0140*/  LEA R4, R2, UR5, 0x2 ;  /* 0x0000000502047c11 */ /* 0x000fe2000f8e10ff */
[----:B0-----:R-:W-:Y:S06]  /*0150*/  @P0 BRA `(.L_x_54) ;  /* 0x0000000000300947 */ /* 0x001fec0003800000 */
[----:B------:R-:W-:Y:S01]  /*0160*/  IADD3 R15, PT, PT, R5, R13, RZ ;  /* 0x0000000d050f7210 */ /* 0x000fe20007ffe0ff */
[----:B------:R-:W0:Y:S03]  /*0170*/  LDC.64 R8, c[0x0][0x380] ;  /* 0x0000e000ff087b82 */ /* 0x000e260000000a00 */
[----:B------:R-:W-:-:S13]  /*0180*/  ISETP.GT.U32.AND P0, PT, R15, UR10, PT ;  /* 0x0000000a0f007c0c */ /* 0x000fda000bf04070 */
[----:B------:R-:W1:Y:S02]  /*0190*/  @P0 LDC.64 R10, c[0x0][0x380] ;  /* 0x0000e000ff0a0b82 */ /* 0x000e640000000a00 */
[----:B-1---5:R1:W5:Y:S01]  /*01a0*/  @P0 LDG.E R12, desc[UR8][R10.64] ;  /* 0x000000080a0c0981 */ /* 0x022362000c1e1900 */
[----:B0-----:R-:W-:-:S06]  /*01b0*/  IMAD.WIDE R6, R5, 0x4, R8 ;  /* 0x0000000405067825 */ /* 0x001fcc00078e0208 */
[----:B------:R-:W2:Y:S01]  /*01c0*/  LDG.E R6, desc[UR8][R6.64] ;  /* 0x0000000806067981 */ /* 0x000ea2000c1e1900 */
[----:B------:R-:W-:-:S05]  /*01d0*/  @!P0 IMAD.WIDE.U32 R8, R15, 0x4, R8 ;  /* 0x000000040f088825 */ /* 0x000fca00078e0008 */
[----:B------:R1:W5:Y:S01]  /*01e0*/  @!P0 LDG.E R12, desc[UR8][R8.64] ;  /* 0x00000008080c8981 */ /* 0x000362000c1e1900 */
[----:B------:R-:W-:-:S03]  /*01f0*/  IMAD.IADD R14, R13, 0x1, R2 ;  /* 0x000000010d0e7824 */ /* 0x000fc600078e0202 */
[----:B--2---:R1:W-:Y:S04]  /*0200*/  STS [R3], R6 ;  /* 0x0000000603007388 */ /* 0x0043e80000000800 */
[----:B------:R1:W-:Y:S02]  /*0210*/  STS [R4], R6 ;  /* 0x0000000604007388 */ /* 0x0003e40000000800 */
.L_x_54:
[----:B------:R-:W-:Y:S05]  /*0220*/  BSYNC.RECONVERGENT B0 ;  /* 0x0000000000007941 */ /* 0x000fea0003800200 */
.L_x_53:
[C---:B------:R-:W-:Y:S02]  /*0230*/  LEA R5, R14.reuse, UR4, 0x2 ;  /* 0x000000040e057c11 */ /* 0x040fe4000f8e10ff */
[----:B------:R-:W-:-:S03]  /*0240*/  LEA R7, R14, UR5, 0x2 ;  /* 0x000000050e077c11 */ /* 0x000fc6000f8e10ff */
[----:B-----5:R0:W-:Y:S04]  /*0250*/  STS [R5], R12 ;  /* 0x0000000c05007388 */ /* 0x0201e80000000800 */
[----:B------:R0:W-:Y:S02]  /*0260*/  STS [R7], R12 ;  /* 0x0000000c07007388 */ /* 0x0001e40000000800 */
.L_x_57:
[----:B------:R-:W-:Y:S01]  /*0270*/  ISETP.GE.U32.AND P0, PT, R2, R13, PT ;  /* 0x0000000d0200720c */ /* 0x000fe20003f06070 */
[----:B------:R-:W-:-:S12]  /*0280*/  BSSY.RECONVERGENT B0, `(.L_x_55) ;  /* 0x000000c000007945 */ /* 0x000fd80003800200 */
[----:B--2---:R-:W-:Y:S05]  /*0290*/  @P0 BRA `(.L_x_56) ;  /* 0x0000000000280947 */ /* 0x004fea0003800000 */
[C---:B-1----:R-:W-:Y:S01]  /*02a0*/  IMAD R6, R13.reuse, 0x4, R3 ;  /* 0x000000040d067824 */ /* 0x042fe200078e0203 */
[----:B0-----:R-:W-:Y:S01]  /*02b0*/  LDS R5, [R3] ;  /* 0x0000000003057984 */ /* 0x001fe20000000800 */
[----:B------:R-:W-:-:S04]  /*02c0*/  LEA R7, R13, R4, 0x2 ;  /* 0x000000040d077211 */ /* 0x000fc800078e10ff */
[----:B------:R-:W0:Y:S02]  /*02d0*/  LDS R6, [R6] ;  /* 0x0000000006067984 */ /* 0x000e240000000800 */
[----:B0-----:R-:W-:-:S05]  /*02e0*/  FMNMX R8, R5, R6, !PT ;  /* 0x0000000605087209 */ /* 0x001fca0007800000 */
[----:B------:R-:W-:Y:S04]  /*02f0*/  STS [R3], R8 ;  /* 0x0000000803007388 */ /* 0x000fe80000000800 */
[----:B------:R-:W-:Y:S04]  /*0300*/  LDS R10, [R7] ;  /* 0x00000000070a7984 */ /* 0x000fe80000000800 */
[----:B------:R-:W0:Y:S02]  /*0310*/  LDS R5, [R4] ;  /* 0x0000000004057984 */ /* 0x000e240000000800 */
[----:B0-----:R-:W-:-:S05]  /*0320*/  FMNMX R5, R5, R10, PT ;  /* 0x0000000a05057209 */ /* 0x001fca0003800000 */
[----:B------:R2:W-:Y:S02]  /*0330*/  STS [R4], R5 ;  /* 0x0000000504007388 */ /* 0x0005e40000000800 */
.L_x_56:
[----:B------:R-:W-:Y:S05]  /*0340*/  BSYNC.RECONVERGENT B0 ;  /* 0x0000000000007941 */ /* 0x000fea0003800200 */
.L_x_55:
[----:B------:R-:W-:Y:S01]  /*0350*/  BAR.SYNC.DEFER_BLOCKING 0x0 ;  /* 0x0000000000007b1d */ /* 0x000fe20000010000 */
[----:B------:R-:W-:Y:S02]  /*0360*/  ISETP.GT.U32.AND P0, PT, R13, 0x1, PT ;  /* 0x000000010d00780c */ /* 0x000fe40003f04070 */
[----:B------:R-:W-:-:S11]  /*0370*/  SHF.R.U32.HI R13, RZ, 0x1, R13 ;  /* 0x00000001ff0d7819 */ /* 0x000fd6000001160d */
[----:B------:R-:W-:Y:S05]  /*0380*/  @P0 BRA `(.L_x_57) ;  /* 0xfffffffc00b80947 */ /* 0x000fea000383ffff */
[----:B------:R-:W3:Y:S01]  /*0390*/  S2UR UR5, SR_CgaCtaId ;  /* 0x00000000000579c3 */ /* 0x000ee20000008800 */
[----:B------:R-:W-:-:S07]  /*03a0*/  UMOV UR4, 0x400 ;  /* 0x0000040000047882 */ /* 0x000fce0000000000 */
[----:B-1----:R-:W1:Y:S08]  /*03b0*/  LDC.64 R2, c[0x0][0x388] ;  /* 0x0000e200ff027b82 */ /* 0x002e700000000a00 */
[----:B0-2---:R-:W0:Y:S01]  /*03c0*/  LDC.64 R4, c[0x0][0x390] ;  /* 0x0000e400ff047b82 */ /* 0x005e220000000a00 */
[----:B---3--:R-:W-:Y:S01]  /*03d0*/  ULEA UR4, UR5, UR4, 0x18 ;  /* 0x0000000405047291 */ /* 0x008fe2000f8ec0ff */
[----:B-1----:R-:W-:-:S08]  /*03e0*/  IMAD.WIDE.U32 R2, R0, 0x4, R2 ;  /* 0x0000000400027825 */ /* 0x002fd000078e0002 */
[----:B------:R-:W1:Y:S04]  /*03f0*/  LDS R7, [UR4+0x200] ;  /* 0x00020004ff077984 */ /* 0x000e680008000800 */
[----:B------:R-:W2:Y:S01]  /*0400*/  LDS R9, [UR4] ;  /* 0x00000004ff097984 */ /* 0x000ea20008000800 */
[----:B0-----:R-:W-:-:S03]  /*0410*/  IMAD.WIDE.U32 R4, R0, 0x4, R4 ;  /* 0x0000000400047825 */ /* 0x001fc600078e0004 */
[----:B-1----:R-:W-:Y:S04]  /*0420*/  STG.E desc[UR8][R2.64], R7 ;  /* 0x0000000702007986 */ /* 0x002fe8000c101908 */
[----:B--2---:R-:W-:Y:S01]  /*0430*/  STG.E desc[UR8][R4.64], R9 ;  /* 0x0000000904007986 */ /* 0x004fe2000c101908 */
[----:B------:R-:W-:Y:S05]  /*0440*/  EXIT ;  /* 0x000000000000794d */ /* 0x000fea0003800000 */
.L_x_58:
        /* <DEDUP_REMOVED lines=11> */
.L_x_66:


//--------------------- .text._Z18parallelMinMaxInitPKfPfS1_ii --------------------------
	.section	.text._Z18parallelMinMaxInitPKfPfS1_ii,"ax",@progbits
	.align	128
        .global         _Z18parallelMinMaxInitPKfPfS1_ii
        .type           _Z18parallelMinMaxInitPKfPfS1_ii,@function
        .size           _Z18parallelMinMaxInitPKfPfS1_ii,(.L_x_67 - _Z18parallelMinMaxInitPKfPfS1_ii)
        .other          _Z18parallelMinMaxInitPKfPfS1_ii,@"STO_CUDA_ENTRY STV_DEFAULT"
_Z18parallelMinMaxInitPKfPfS1_ii:
.text._Z18parallelMinMaxInitPKfPfS1_ii:
[----:B------:R-:W-:Y:S01]  /*0000*/  LDC R1, c[0x0][0x37c] ;  /* 0x0000df00ff017b82 */ /* 0x000fe20000000800 */
[----:B------:R-:W0:Y:S01]  /*0010*/  S2R R11, SR_TID.X ;  /* 0x00000000000b7919 */ /* 0x000e220000002100 */
[----:B------:R-:W0:Y:S06]  /*0020*/  LDCU UR4, c[0x0][0x360] ;  /* 0x00006c00ff0477ac */ /* 0x000e2c0008000800 */
[----:B------:R-:W1:Y:S01]  /*0030*/  LDC.64 R2, c[0x0][0x380] ;  /* 0x0000e000ff027b82 */ /* 0x000e620000000a00 */
[----:B------:R-:W0:Y:S01]  /*0040*/  S2R R0, SR_CTAID.X ;  /* 0x0000000000007919 */ /* 0x000e220000002500 */
[----:B------:R-:W2:Y:S01]  /*0050*/  LDCU.64 UR6, c[0x0][0x398] ;  /* 0x00007300ff0677ac */ /* 0x000ea20008000a00 */
[----:B0-----:R-:W-:Y:S01]  /*0060*/  IMAD R11, R0, UR4, R11 ;  /* 0x00000004000b7c24 */ /* 0x001fe2000f8e020b */
[----:B------:R-:W0:Y:S03]  /*0070*/  LDCU.64 UR4, c[0x0][0x358] ;  /* 0x00006b00ff0477ac */ /* 0x000e260008000a00 */
[C---:B-1----:R-:W-:Y:S01]  /*0080*/  IMAD.WIDE R4, R11.reuse, 0x4, R2 ;  /* 0x000000040b047825 */ /* 0x042fe200078e0202 */
[----:B--2---:R-:W-:-:S04]  /*0090*/  IADD3 R0, PT, PT, R11, UR7, RZ ;  /* 0x000000070b007c10 */ /* 0x004fc8000fffe0ff */
[----:B------:R-:W-:-:S04]  /*00a0*/  ISETP.GE.AND P0, PT, R0, UR6, PT ;  /* 0x0000000600007c0c */ /* 0x000fc8000bf06270 */
[----:B------:R-:W-:-:S05]  /*00b0*/  SEL R7, R0, R11, !P0 ;  /* 0x0000000b00077207 */ /* 0x000fca0004000000 */
[----:B------:R-:W-:Y:S01]  /*00c0*/  IMAD.WIDE R2, R7, 0x4, R2 ;  /* 0x0000000407027825 */ /* 0x000fe200078e0202 */
[----:B0-----:R-:W2:Y:S01]  /*00d0*/  LDG.E R9, desc[UR4][R4.64] ;  /* 0x0000000404097981 */ /* 0x001ea2000c1e1900 */
[----:B------:R-:W0:Y:S04]  /*00e0*/  LDC.64 R6, c[0x0][0x388] ;  /* 0x0000e200ff067b82 */ /* 0x000e280000000a00 */
[----:B------:R-:W2:Y:S01]  /*00f0*/  LDG.E R2, desc[UR4][R2.64] ;  /* 0x0000000402027981 */ /* 0x000ea2000c1e1900 */
[----:B0-----:R-:W-:Y:S01]  /*0100*/  IMAD.WIDE R6, R11, 0x4, R6 ;  /* 0x000000040b067825 */ /* 0x001fe200078e0206 */
[----:B--2---:R-:W-:-:S04]  /*0110*/  FSETP.GTU.AND P0, PT, R2, R9, PT ;  /* 0x000000090200720b */ /* 0x004fc80003f0c000 */
[C---:B------:R-:W-:Y:S02]  /*0120*/  FSEL R13, R2.reuse, R9, !P0 ;  /* 0x00000009020d7208 */ /* 0x040fe40004000000 */
[----:B------:R-:W0:Y:S03]  /*0130*/  LDC.64 R8, c[0x0][0x390] ;  /* 0x0000e400ff087b82 */ /* 0x000e260000000a00 */
[----:B------:R-:W-:Y:S04]  /*0140*/  STG.E desc[UR4][R6.64], R13 ;  /* 0x0000000d06007986 */ /* 0x000fe8000c101904 */
[----:B------:R-:W2:Y:S01]  /*0150*/  LDG.E R15, desc[UR4][R4.64] ;  /* 0x00000004040f7981 */ /* 0x000ea2000c1e1900 */
[----:B0-----:R-:W-:Y:S01]  /*0160*/  IMAD.WIDE R8, R11, 0x4, R8 ;  /* 0x000000040b087825 */ /* 0x001fe200078e0208 */
[----:B--2---:R-:W-:-:S04]  /*0170*/  FSETP.GE.AND P0, PT, R2, R15, PT ;  /* 0x0000000f0200720b */ /* 0x004fc80003f06000 */
[----:B------:R-:W-:-:S05]  /*0180*/  FSEL R15, R2, R15, P0 ;  /* 0x0000000f020f7208 */ /* 0x000fca0000000000 */
[----:B------:R-:W-:Y:S01]  /*0190*/  STG.E desc[UR4][R8.64], R15 ;  /* 0x0000000f08007986 */ /* 0x000fe2000c101904 */
[----:B------:R-:W-:Y:S05]  /*01a0*/  EXIT ;  /* 0x000000000000794d */ /* 0x000fea0003800000 */
.L_x_59:
        /* <DEDUP_REMOVED lines=13> */
.L_x_67:


//--------------------- .text._Z14parallelMinMaxPfS_ii --------------------------
	.section	.text._Z14parallelMinMaxPfS_ii,"ax",@progbits
	.align	128
        .global         _Z14parallelMinMaxPfS_ii
        .type           _Z14parallelMinMaxPfS_ii,@function
        .size           _Z14parallelMinMaxPfS_ii,(.L_x_68 - _Z14parallelMinMaxPfS_ii)
        .other          _Z14parallelMinMaxPfS_ii,@"STO_CUDA_ENTRY STV_DEFAULT"
_Z14parallelMinMaxPfS_ii:
.text._Z14parallelMinMaxPfS_ii:
[----:B------:R-:W-:Y:S01]  /*0000*/  LDC R1, c[0x0][0x37c] ;  /* 0x0000df00ff017b82 */ /* 0x000fe20000000800 */
[----:B------:R-:W0:Y:S01]  /*0010*/  S2R R11, SR_TID.X ;  /* 0x00000000000b7919 */ /* 0x000e220000002100 */
[----:B------:R-:W0:Y:S06]  /*0020*/  LDCU UR6, c[0x0][0x360] ;  /* 0x00006c00ff0677ac */ /* 0x000e2c0008000800 */
[----:B------:R-:W1:Y:S01]  /*0030*/  LDC.64 R2, c[0x0][0x380] ;  /* 0x0000e000ff027b82 */ /* 0x000e620000000a00 */
[----:B------:R-:W0:Y:S01]  /*0040*/  S2R R0, SR_CTAID.X ;  /* 0x0000000000007919 */ /* 0x000e220000002500 */
[----:B------:R-:W2:Y:S01]  /*0050*/  LDCU UR7, c[0x0][0x394] ;  /* 0x00007280ff0777ac */ /* 0x000ea20008000800 */
[----:B------:R-:W3:Y:S05]  /*0060*/  LDCU.64 UR4, c[0x0][0x358] ;  /* 0x00006b00ff0477ac */ /* 0x000eea0008000a00 */
[----:B------:R-:W4:Y:S01]  /*0070*/  LDC.64 R8, c[0x0][0x388] ;  /* 0x0000e200ff087b82 */ /* 0x000f220000000a00 */
[----:B0-----:R-:W-:-:S04]  /*0080*/  IMAD R11, R0, UR6, R11 ;  /* 0x00000006000b7c24 */ /* 0x001fc8000f8e020b */
[C---:B-1----:R-:W-:Y:S01]  /*0090*/  IMAD.WIDE R4, R11.reuse, 0x4, R2 ;  /* 0x000000040b047825 */ /* 0x042fe200078e0202 */
[----:B--2---:R-:W-:-:S04]  /*00a0*/  IADD3 R7, PT, PT, R11, UR7, RZ ;  /* 0x000000070b077c10 */ /* 0x004fc8000fffe0ff */
[----:B---3--:R-:W2:Y:S01]  /*00b0*/  LDG.E R13, desc[UR4][R4.64] ;  /* 0x00000004040d7981 */ /* 0x008ea2000c1e1900 */
[----:B------:R-:W-:-:S06]  /*00c0*/  IMAD.WIDE R2, R7, 0x4, R2 ;  /* 0x0000000407027825 */ /* 0x000fcc00078e0202 */
[----:B------:R-:W2:Y:S01]  /*00d0*/  LDG.E R2, desc[UR4][R2.64] ;  /* 0x0000000402027981 */ /* 0x000ea2000c1e1900 */
[----:B----4-:R-:W-:-:S04]  /*00e0*/  IMAD.WIDE R6, R7, 0x4, R8 ;  /* 0x0000000407067825 */ /* 0x010fc800078e0208 */
[----:B------:R-:W-:Y:S01]  /*00f0*/  IMAD.WIDE R8, R11, 0x4, R8 ;  /* 0x000000040b087825 */ /* 0x000fe200078e0208 */
[----:B--2---:R-:W-:-:S04]  /*0100*/  FSETP.GTU.AND P0, PT, R2, R13, PT ;  /* 0x0000000d0200720b */ /* 0x004fc80003f0c000 */
[----:B------:R-:W-:-:S05]  /*0110*/  FSEL R13, R2, R13, !P0 ;  /* 0x0000000d020d7208 */ /* 0x000fca0004000000 */
[----:B------:R-:W-:Y:S04]  /*0120*/  STG.E desc[UR4][R4.64], R13 ;  /* 0x0000000d04007986 */ /* 0x000fe8000c101904 */
[----:B------:R-:W2:Y:S04]  /*0130*/  LDG.E R6, desc[UR4][R6.64] ;  /* 0x0000000406067981 */ /* 0x000ea8000c1e1900 */
[----:B------:R-:W2:Y:S02]  /*0140*/  LDG.E R11, desc[UR4][R8.64] ;  /* 0x00000004080b7981 */ /* 0x000ea4000c1e1900 */
[----:B--2---:R-:W-:-:S04]  /*0150*/  FSETP.GE.AND P0, PT, R6, R11, PT ;  /* 0x0000000b0600720b */ /* 0x004fc80003f06000 */
[----:B------:R-:W-:-:S05]  /*0160*/  FSEL R11, R6, R11, P0 ;  /* 0x0000000b060b7208 */ /* 0x000fca0000000000 */
[----:B------:R-:W-:Y:S01]  /*0170*/  STG.E desc[UR4][R8.64], R11 ;  /* 0x0000000b08007986 */ /* 0x000fe2000c101904 */
[----:B------:R-:W-:Y:S05]  /*0180*/  EXIT ;  /* 0x000000000000794d */ /* 0x000fea0003800000 */
.L_x_60:
        /* <DEDUP_REMOVED lines=15> */
.L_x_68:


//--------------------- .nv.shared.reserved.0     --------------------------
	.section	.nv.shared.reserved.0,"aw",@nobits
	.weak		__nv_reservedSMEM_offset_0_alias
	.size		__nv_reservedSMEM_offset_0_alias, 0, 64
	.other		__nv_reservedSMEM_offset_0_alias,@"STO_CUDA_RESERVED_SHARED STV_DEFAULT"
__nv_reservedSMEM_offset_0_alias:
	.zero		0
	.zero		64


//--------------------- .nv.shared._Z12sharedMinMaxPfS_i --------------------------
	.section	.nv.shared._Z12sharedMinMaxPfS_i,"aw",@nobits
	.sectionflags	@""
	.align	4
.nv.shared._Z12sharedMinMaxPfS_i:
	.zero		2048


//--------------------- .nv.shared._Z16initSharedMinMaxPKfPfS1_i --------------------------
	.section	.nv.shared._Z16initSharedMinMaxPKfPfS1_i,"aw",@nobits
	.sectionflags	@""
	.align	4
.nv.shared._Z16initSharedMinMaxPKfPfS1_i:
	.zero		2048


//--------------------- .nv.constant0._Z11scanReversePjiii --------------------------
	.section	.nv.constant0._Z11scanReversePjiii,"a",@progbits
	.sectionflags	@""
	.align	4
.nv.constant0._Z11scanReversePjiii:
	.zero		916


//--------------------- .nv.constant0._Z10scanReducePjiii --------------------------
	.section	.nv.constant0._Z10scanReducePjiii,"a",@progbits
	.sectionflags	@""
	.align	4
.nv.constant0._Z10scanReducePjiii:
	.zero		916


//--------------------- .nv.constant0._Z9histogramPKfmmffmPj --------------------------
	.section	.nv.constant0._Z9histogramPKfmmffmPj,"a",@progbits
	.sectionflags	@""
	.align	4
.nv.constant0._Z9histogramPKfmmffmPj:
	.zero		944


//--------------------- .nv.constant0._Z12sharedMinMaxPfS_i --------------------------
	.section	.nv.constant0._Z12sharedMinMaxPfS_i,"a",@progbits
	.sectionflags	@""
	.align	4
.nv.constant0._Z12sharedMinMaxPfS_i:
	.zero		916


//--------------------- .nv.constant0._Z16initSharedMinMaxPKfPfS1_i --------------------------
	.section	.nv.constant0._Z16initSharedMinMaxPKfPfS1_i,"a",@progbits
	.sectionflags	@""
	.align	4
.nv.constant0._Z16initSharedMinMaxPKfPfS1_i:
	.zero		924


//--------------------- .nv.constant0._Z18parallelMinMaxInitPKfPfS1_ii --------------------------
	.section	.nv.constant0._Z18parallelMinMaxInitPKfPfS1_ii,"a",@progbits
	.sectionflags	@""
	.align	4
.nv.constant0._Z18parallelMinMaxInitPKfPfS1_ii:
	.zero		928


//--------------------- .nv.constant0._Z14parallelMinMaxPfS_ii --------------------------
	.section	.nv.constant0._Z14parallelMinMaxPfS_ii,"a",@progbits
	.sectionflags	@""
	.align	4
.nv.constant0._Z14parallelMinMaxPfS_ii:
	.zero		920


//--------------------- SYMBOLS --------------------------

	.type		.nv.reservedSmem.offset0,@object
	.size		.nv.reservedSmem.offset0,0x4
	.type		.nv.reservedSmem.cap,@object
	.size		.nv.reservedSmem.cap,0x4
